// auto-generated by cutlass_sweep.gemm — config: {"arch": "sm_90", "cluster_m": 2, "cluster_n": 1, "dtype": "e5m2", "stages": 0, "tile_k": 32, "tile_m": 128, "tile_n": 256}
#include "cutlass/cutlass.h"
#include "cutlass/gemm/collective/collective_builder.hpp"
#include "cutlass/gemm/device/gemm_universal_adapter.h"
#include "cutlass/gemm/kernel/gemm_universal.hpp"
#include "cutlass/epilogue/collective/collective_builder.hpp"

using ElemA = cutlass::float_e5m2_t;
using ElemB = cutlass::float_e5m2_t;
using ElemCD = cutlass::float_e5m2_t;
using Acc  = float;
using TileShape    = cute::Shape<cute::_128, cute::_256, cute::_32>;
using ClusterShape = cute::Shape<cute::_2, cute::_1, cute::_1>;

using CollectiveEpilogue = typename cutlass::epilogue::collective::CollectiveBuilder<
    cutlass::arch::Sm90, cutlass::arch::OpClassTensorOp,
    TileShape, ClusterShape,
    cutlass::epilogue::collective::EpilogueTileAuto,
    Acc, Acc,
    ElemCD, cutlass::layout::RowMajor, 128 / cutlass::sizeof_bits<ElemCD>::value,
    ElemCD, cutlass::layout::RowMajor, 128 / cutlass::sizeof_bits<ElemCD>::value,
    cutlass::epilogue::collective::EpilogueScheduleAuto
  >::CollectiveOp;

using CollectiveMainloop = typename cutlass::gemm::collective::CollectiveBuilder<
    cutlass::arch::Sm90, cutlass::arch::OpClassTensorOp,
    ElemA, cutlass::layout::RowMajor, 128 / cutlass::sizeof_bits<ElemA>::value,
    ElemB, cutlass::layout::ColumnMajor, 128 / cutlass::sizeof_bits<ElemB>::value,
    Acc,
    TileShape, ClusterShape,
    cutlass::gemm::collective::StageCountAutoCarveout<static_cast<int>(sizeof(typename CollectiveEpilogue::SharedStorage))>,
    cutlass::gemm::collective::KernelScheduleAuto
  >::CollectiveOp;

using GemmKernel = cutlass::gemm::kernel::GemmUniversal<
    cute::Shape<int,int,int,int>,
    CollectiveMainloop,
    CollectiveEpilogue
>;
using Gemm = cutlass::gemm::device::GemmUniversalAdapter<GemmKernel>;

// Force the device kernel symbol into the cubin without needing a host main.
auto* _anchor = &cutlass::device_kernel<GemmKernel>;


// ===== COMPILED SASS (sm_90a) =====

	.target	sm_90a

	.elftype	@"ET_EXEC"


//--------------------- .note.nv.tkinfo           --------------------------
	.section	.note.nv.tkinfo,"",@"SHT_NOTE"
	.sectionflags	@"SHF_NOTE_NV_TKINFO"
	.tkinfo
        /*0018*/ 	.word	0x00000002
        /*0030*/ 	.string	""
        /*0030*/ 	.string	"ptxas"
        /*0030*/ 	.string	"Cuda compilation tools, release 13.0, V13.0.88"
        /*0030*/ 	.string	"Build cuda_13.0.r13.0/compiler.36424714_0"
        /*0030*/ 	.string	"-arch sm_90a -m 64 "



//--------------------- .note.nv.cuinfo           --------------------------
	.section	.note.nv.cuinfo,"",@"SHT_NOTE"
	.sectionflags	@"SHF_NOTE_NV_CUINFO"
        /*0018*/ 	.short	0x0002
        /*001a*/ 	.short	0x005a
        /*001c*/ 	.short	0x0082
	.zero		2


//--------------------- .nv.info                  --------------------------
	.section	.nv.info,"",@"SHT_CUDA_INFO"
	.align	4


	//----- nvinfo : EIATTR_REGCOUNT
	.align		4
        /*0000*/ 	.byte	0x04, 0x2f
        /*0002*/ 	.short	(.L_12 - .L_11)
	.align		4
.L_11:
        /*0004*/ 	.word	index@(_ZN7cutlass13device_kernelINS_4gemm6kernel13GemmUniversalIN4cute5tupleIJiiiiEEENS1_10collective13CollectiveMmaINS1_37MainloopSm90TmaGmmaWarpSpecializedFP8ILi18ENS5_IJNS4_1CILi2EEENSA_ILi1EEESC_EEENS1_35KernelTmaWarpSpecializedCooperativeEEENS5_IJNSA_ILi128EEENSA_ILi256EEENSA_ILi32EEEEEENS_12float_e5m2_tENS5_IJlSC_lEEESK_SL_NS4_8TiledMMAINS4_8MMA_AtomIJNS4_4SM904GMMA31MMA_64x256x32_F32E5M2E5M2_SS_TNILNSP_7ScaleInE1ELSR_1EEEEEENS4_6LayoutISD_NS5_IJSC_NSA_ILi0EEESV_EEEEENS5_IJNS4_10UnderscoreESY_SY_EEEEENS4_13SM90_TMA_LOADENS4_14ComposedLayoutINS4_7SwizzleILi1ELi4ELi3EEENS4_18smem_ptr_flag_bitsILi8EEENSU_INS5_IJNSA_ILi8EEESI_EEENS5_IJSI_SC_EEEEEEEvNS4_8identityENS4_23SM90_TMA_LOAD_MULTICASTES1B_vS1C_EENS_8epilogue10collective6detail29Sm90TmaWarpSpecializedAdapterINS1G_15DefaultEpilogueISK_SL_SL_NS1F_6thread17LinearCombinationISK_Li1EffLNS1K_9ScaleType4KindE0ELNS_15FloatRoundStyleE2ESK_EENS1_15EpilogueDefaultEEEEEvvEEEEvNT_6ParamsE)
        /*0008*/ 	.word	0x000000a8


	//----- nvinfo : EIATTR_FRAME_SIZE
	.align		4
.L_12:
        /*000c*/ 	.byte	0x04, 0x11
        /*000e*/ 	.short	(.L_14 - .L_13)
	.align		4
.L_13:
        /*0010*/ 	.word	index@(_ZN7cutlass13device_kernelINS_4gemm6kernel13GemmUniversalIN4cute5tupleIJiiiiEEENS1_10collective13CollectiveMmaINS1_37MainloopSm90TmaGmmaWarpSpecializedFP8ILi18ENS5_IJNS4_1CILi2EEENSA_ILi1EEESC_EEENS1_35KernelTmaWarpSpecializedCooperativeEEENS5_IJNSA_ILi128EEENSA_ILi256EEENSA_ILi32EEEEEENS_12float_e5m2_tENS5_IJlSC_lEEESK_SL_NS4_8TiledMMAINS4_8MMA_AtomIJNS4_4SM904GMMA31MMA_64x256x32_F32E5M2E5M2_SS_TNILNSP_7ScaleInE1ELSR_1EEEEEENS4_6LayoutISD_NS5_IJSC_NSA_ILi0EEESV_EEEEENS5_IJNS4_10UnderscoreESY_SY_EEEEENS4_13SM90_TMA_LOADENS4_14ComposedLayoutINS4_7SwizzleILi1ELi4ELi3EEENS4_18smem_ptr_flag_bitsILi8EEENSU_INS5_IJNSA_ILi8EEESI_EEENS5_IJSI_SC_EEEEEEEvNS4_8identityENS4_23SM90_TMA_LOAD_MULTICASTES1B_vS1C_EENS_8epilogue10collective6detail29Sm90TmaWarpSpecializedAdapterINS1G_15DefaultEpilogueISK_SL_SL_NS1F_6thread17LinearCombinationISK_Li1EffLNS1K_9ScaleType4KindE0ELNS_15FloatRoundStyleE2ESK_EENS1_15EpilogueDefaultEEEEEvvEEEEvNT_6ParamsE)
        /*0014*/ 	.word	0x00000108


	//----- nvinfo : EIATTR_MIN_STACK_SIZE
	.align		4
.L_14:
        /*0018*/ 	.byte	0x04, 0x12
        /*001a*/ 	.short	(.L_16 - .L_15)
	.align		4
.L_15:
        /*001c*/ 	.word	index@(_ZN7cutlass13device_kernelINS_4gemm6kernel13GemmUniversalIN4cute5tupleIJiiiiEEENS1_10collective13CollectiveMmaINS1_37MainloopSm90TmaGmmaWarpSpecializedFP8ILi18ENS5_IJNS4_1CILi2EEENSA_ILi1EEESC_EEENS1_35KernelTmaWarpSpecializedCooperativeEEENS5_IJNSA_ILi128EEENSA_ILi256EEENSA_ILi32EEEEEENS_12float_e5m2_tENS5_IJlSC_lEEESK_SL_NS4_8TiledMMAINS4_8MMA_AtomIJNS4_4SM904GMMA31MMA_64x256x32_F32E5M2E5M2_SS_TNILNSP_7ScaleInE1ELSR_1EEEEEENS4_6LayoutISD_NS5_IJSC_NSA_ILi0EEESV_EEEEENS5_IJNS4_10UnderscoreESY_SY_EEEEENS4_13SM90_TMA_LOADENS4_14ComposedLayoutINS4_7SwizzleILi1ELi4ELi3EEENS4_18smem_ptr_flag_bitsILi8EEENSU_INS5_IJNSA_ILi8EEESI_EEENS5_IJSI_SC_EEEEEEEvNS4_8identityENS4_23SM90_TMA_LOAD_MULTICASTES1B_vS1C_EENS_8epilogue10collective6detail29Sm90TmaWarpSpecializedAdapterINS1G_15DefaultEpilogueISK_SL_SL_NS1F_6thread17LinearCombinationISK_Li1EffLNS1K_9ScaleType4KindE0ELNS_15FloatRoundStyleE2ESK_EENS1_15EpilogueDefaultEEEEEvvEEEEvNT_6ParamsE)
        /*0020*/ 	.word	0x00000108
.L_16:


//--------------------- .nv.compat                --------------------------
	.section	.nv.compat,"",@"SHT_CUDA_COMPAT_INFO"
	.align	4
        /*0000*/ 	.byte	0x02, 0x09, 0x01, 0x00, 0x02, 0x02, 0x04, 0x00, 0x02, 0x05, 0x05, 0x00, 0x03, 0x07, 0x01, 0x01
        /*0010*/ 	.byte	0x02, 0x03, 0x01, 0x00, 0x02, 0x06, 0x01, 0x00, 0x04, 0x0b, 0x08, 0x00, 0x00, 0x00, 0x00, 0x00
        /*0020*/ 	.byte	0x00, 0x00, 0x00, 0x00


//--------------------- .nv.info._ZN7cutlass13device_kernelINS_4gemm6kernel13GemmUniversalIN4cute5tupleIJiiiiEEENS1_10collective13CollectiveMmaINS1_37MainloopSm90TmaGmmaWarpSpecializedFP8ILi18ENS5_IJNS4_1CILi2EEENSA_ILi1EEESC_EEENS1_35KernelTmaWarpSpecializedCooperativeEEENS5_IJNSA_ILi128EEENSA_ILi256EEENSA_ILi32EEEEEENS_12float_e5m2_tENS5_IJlSC_lEEESK_SL_NS4_8TiledMMAINS4_8MMA_AtomIJNS4_4SM904GMMA31MMA_64x256x32_F32E5M2E5M2_SS_TNILNSP_7ScaleInE1ELSR_1EEEEEENS4_6LayoutISD_NS5_IJSC_NSA_ILi0EEESV_EEEEENS5_IJNS4_10UnderscoreESY_SY_EEEEENS4_13SM90_TMA_LOADENS4_14ComposedLayoutINS4_7SwizzleILi1ELi4ELi3EEENS4_18smem_ptr_flag_bitsILi8EEENSU_INS5_IJNSA_ILi8EEESI_EEENS5_IJSI_SC_EEEEEEEvNS4_8identityENS4_23SM90_TMA_LOAD_MULTICASTES1B_vS1C_EENS_8epilogue10collective6detail29Sm90TmaWarpSpecializedAdapterINS1G_15DefaultEpilogueISK_SL_SL_NS1F_6thread17LinearCombinationISK_Li1EffLNS1K_9ScaleType4KindE0ELNS_15FloatRoundStyleE2ESK_EENS1_15EpilogueDefaultEEEEEvvEEEEvNT_6ParamsE --------------------------
	.section	.nv.info._ZN7cutlass13device_kernelINS_4gemm6kernel13GemmUniversalIN4cute5tupleIJiiiiEEENS1_10collective13CollectiveMmaINS1_37MainloopSm90TmaGmmaWarpSpecializedFP8ILi18ENS5_IJNS4_1CILi2EEENSA_ILi1EEESC_EEENS1_35KernelTmaWarpSpecializedCooperativeEEENS5_IJNSA_ILi128EEENSA_ILi256EEENSA_ILi32EEEEEENS_12float_e5m2_tENS5_IJlSC_lEEESK_SL_NS4_8TiledMMAINS4_8MMA_AtomIJNS4_4SM904GMMA31MMA_64x256x32_F32E5M2E5M2_SS_TNILNSP_7ScaleInE1ELSR_1EEEEEENS4_6LayoutISD_NS5_IJSC_NSA_ILi0EEESV_EEEEENS5_IJNS4_10UnderscoreESY_SY_EEEEENS4_13SM90_TMA_LOADENS4_14ComposedLayoutINS4_7SwizzleILi1ELi4ELi3EEENS4_18smem_ptr_flag_bitsILi8EEENSU_INS5_IJNSA_ILi8EEESI_EEENS5_IJSI_SC_EEEEEEEvNS4_8identityENS4_23SM90_TMA_LOAD_MULTICASTES1B_vS1C_EENS_8epilogue10collective6detail29Sm90TmaWarpSpecializedAdapterINS1G_15DefaultEpilogueISK_SL_SL_NS1F_6thread17LinearCombinationISK_Li1EffLNS1K_9ScaleType4KindE0ELNS_15FloatRoundStyleE2ESK_EENS1_15EpilogueDefaultEEEEEvvEEEEvNT_6ParamsE,"",@"SHT_CUDA_INFO"
	.sectionflags	@""
	.align	4


	//----- nvinfo : EIATTR_CUDA_API_VERSION
	.align		4
        /*0000*/ 	.byte	0x04, 0x37
        /*0002*/ 	.short	(.L_18 - .L_17)
.L_17:
        /*0004*/ 	.word	0x00000082


	//----- nvinfo : EIATTR_KPARAM_INFO
	.align		4
.L_18:
        /*0008*/ 	.byte	0x04, 0x17
        /*000a*/ 	.short	(.L_20 - .L_19)
.L_19:
        /*000c*/ 	.word	0x00000000
        /*0010*/ 	.short	0x0000
        /*0012*/ 	.short	0x0070
        /*0014*/ 	.byte	0x00, 0xf0, 0x01, 0x10


	//----- nvinfo : EIATTR_SPARSE_MMA_MASK
	.align		4
.L_20:
        /*0018*/ 	.byte	0x03, 0x50
        /*001a*/ 	.short	0x0000


	//----- nvinfo : EIATTR_MAXREG_COUNT
	.align		4
        /*001c*/ 	.byte	0x03, 0x1b
        /*001e*/ 	.short	0x00a8


	//----- nvinfo : EIATTR_NUM_BARRIERS
	.align		4
        /*0020*/ 	.byte	0x02, 0x4c
        /*0022*/ 	.byte	0x01
	.zero		1


	//----- nvinfo : EIATTR_ANNOTATIONS
	.align		4
        /*0024*/ 	.byte	0x04, 0x55
        /*0026*/ 	.short	(.L_22 - .L_21)


	//   ....[0]....
.L_21:
        /*0028*/ 	.word	0x00000001
        /*002c*/ 	.byte	0x00, 0x09, 0x00, 0x00, 0x01, 0x00, 0x00, 0x00, 0xf0, 0x09, 0x00, 0x00, 0x01, 0x00, 0x00, 0x00
        /* <DEDUP_REMOVED lines=198> */
        /*0c9c*/ 	.byte	0x80, 0x0c, 0x01, 0x00


	//----- nvinfo : EIATTR_MERCURY_ISA_VERSION
	.align		4
.L_22:
        /*0ca0*/ 	.byte	0x03, 0x5f
        /*0ca2*/ 	.short	0x0101


	//----- nvinfo : EIATTR_INT_WARP_WIDE_INSTR_OFFSETS
	.align		4
        /*0ca4*/ 	.byte	0x04, 0x31
        /*0ca6*/ 	.short	(.L_24 - .L_23)


	//   ....[0]....
.L_23:
        /*0ca8*/ 	.word	0x00000740


	//   ....[1]....
        /*0cac*/ 	.word	0x00000760


	//   ....[2]....
        /*0cb0*/ 	.word	0x000008d0


	//----- nvinfo : EIATTR_COOP_GROUP_MASK_REGIDS
	.align		4
.L_24:
        /*0cb4*/ 	.byte	0x04, 0x29
        /*0cb6*/ 	.short	(.L_26 - .L_25)


	//   ....[0]....
.L_25:
        /*0cb8*/ 	.word	0xffffffff


	//   ....[1]....
        /*0cbc*/ 	.word	0xffffffff


	//   ....[2]....
        /*0cc0*/ 	.word	0xffffffff


	//   ....[3]....
        /*0cc4*/ 	.word	0xffffffff


	//   ....[4]....
        /*0cc8*/ 	.word	0xffffffff


	//   ....[5]....
        /*0ccc*/ 	.word	0xffffffff


	//----- nvinfo : EIATTR_COOP_GROUP_INSTR_OFFSETS
	.align		4
.L_26:
        /*0cd0*/ 	.byte	0x04, 0x28
        /*0cd2*/ 	.short	(.L_28 - .L_27)


	//   ....[0]....
.L_27:
        /*0cd4*/ 	.word	0x00000070


	//   ....[1]....
        /*0cd8*/ 	.word	0x00000080


	//   ....[2]....
        /*0cdc*/ 	.word	0x000001a0


	//   ....[3]....
        /*0ce0*/ 	.word	0x000005b0


	//   ....[4]....
        /*0ce4*/ 	.word	0x00000a30


	//   ....[5]....
        /*0ce8*/ 	.word	0x000017b0


	//----- nvinfo : EIATTR_REG_RECONFIG
	.align		4
.L_28:
        /*0cec*/ 	.byte	0x01, 0x54
	.zero		2


	//----- nvinfo : EIATTR_MBARRIER_INSTR_OFFSETS
	.align		4
        /*0cf0*/ 	.byte	0x04, 0x39
        /*0cf2*/ 	.short	(.L_30 - .L_29)


	//   ....[0]....
.L_29:
        /*0cf4*/ 	.word	0x00000340
        /*0cf8*/ 	.word	0x000000ff
        /*0cfc*/ 	.word	0x00000000
        /*0d00*/ 	.short	0x0100
        /*0d02*/ 	.byte	0x09
	.zero		1


	//   ....[1]....
        /*0d04*/ 	.word	0x00000350
        /*0d08*/ 	.word	0x000000ff
        /*0d0c*/ 	.word	0x00000090
        /*0d10*/ 	.short	0x0100
        /*0d12*/ 	.byte	0x09
	.zero		1


	//   ....[2]....
        /*0d14*/ 	.word	0x00000360
        /*0d18*/ 	.word	0x000000ff
        /*0d1c*/ 	.word	0x00000008
        /*0d20*/ 	.short	0x0100
        /*0d22*/ 	.byte	0x09
	.zero		1


	//   ....[3]....
        /*0d24*/ 	.word	0x00000370
        /*0d28*/ 	.word	0x000000ff
        /*0d2c*/ 	.word	0x00000098
        /*0d30*/ 	.short	0x0100
        /*0d32*/ 	.byte	0x09
	.zero		1


	//   ....[4]....
        /*0d34*/ 	.word	0x00000380
        /*0d38*/ 	.word	0x000000ff
        /*0d3c*/ 	.word	0x00000010
        /*0d40*/ 	.short	0x0100
        /*0d42*/ 	.byte	0x09
	.zero		1


	//   ....[5]....
        /*0d44*/ 	.word	0x00000390
        /*0d48*/ 	.word	0x000000ff
        /*0d4c*/ 	.word	0x000000a0
        /*0d50*/ 	.short	0x0100
        /*0d52*/ 	.byte	0x09
	.zero		1


	//   ....[6]....
        /*0d54*/ 	.word	0x000003a0
        /*0d58*/ 	.word	0x000000ff
        /*0d5c*/ 	.word	0x00000018
        /*0d60*/ 	.short	0x0100
        /*0d62*/ 	.byte	0x09
	.zero		1


	//   ....[7]....
        /*0d64*/ 	.word	0x000003b0
        /*0d68*/ 	.word	0x000000ff
        /*0d6c*/ 	.word	0x000000a8
        /*0d70*/ 	.short	0x0100
        /*0d72*/ 	.byte	0x09
	.zero		1


	//   ....[8]....
        /*0d74*/ 	.word	0x000003c0
        /*0d78*/ 	.word	0x000000ff
        /*0d7c*/ 	.word	0x00000020
        /*0d80*/ 	.short	0x0100
        /*0d82*/ 	.byte	0x09
	.zero		1


	//   ....[9]....
        /*0d84*/ 	.word	0x000003d0
        /*0d88*/ 	.word	0x000000ff
        /*0d8c*/ 	.word	0x000000b0
        /*0d90*/ 	.short	0x0100
        /*0d92*/ 	.byte	0x09
	.zero		1


	//   ....[10]....
        /*0d94*/ 	.word	0x000003e0
        /*0d98*/ 	.word	0x000000ff
        /*0d9c*/ 	.word	0x00000028
        /*0da0*/ 	.short	0x0100
        /*0da2*/ 	.byte	0x09
	.zero		1


	//   ....[11]....
        /*0da4*/ 	.word	0x000003f0
        /*0da8*/ 	.word	0x000000ff
        /*0dac*/ 	.word	0x000000b8
        /*0db0*/ 	.short	0x0100
        /*0db2*/ 	.byte	0x09
	.zero		1


	//   ....[12]....
        /*0db4*/ 	.word	0x00000400
        /*0db8*/ 	.word	0x000000ff
        /*0dbc*/ 	.word	0x00000030
        /*0dc0*/ 	.short	0x0100
        /*0dc2*/ 	.byte	0x09
	.zero		1


	//   ....[13]....
        /*0dc4*/ 	.word	0x00000410
        /*0dc8*/ 	.word	0x000000ff
        /*0dcc*/ 	.word	0x000000c0
        /*0dd0*/ 	.short	0x0100
        /*0dd2*/ 	.byte	0x09
	.zero		1


	//   ....[14]....
        /*0dd4*/ 	.word	0x00000420
        /*0dd8*/ 	.word	0x000000ff
        /*0ddc*/ 	.word	0x00000038
        /*0de0*/ 	.short	0x0100
        /*0de2*/ 	.byte	0x09
	.zero		1


	//   ....[15]....
        /*0de4*/ 	.word	0x00000430
        /*0de8*/ 	.word	0x000000ff
        /*0dec*/ 	.word	0x000000c8
        /*0df0*/ 	.short	0x0100
        /*0df2*/ 	.byte	0x09
	.zero		1


	//   ....[16]....
        /*0df4*/ 	.word	0x00000440
        /*0df8*/ 	.word	0x000000ff
        /*0dfc*/ 	.word	0x00000040
        /*0e00*/ 	.short	0x0100
        /*0e02*/ 	.byte	0x09
	.zero		1


	//   ....[17]....
        /*0e04*/ 	.word	0x00000450
        /*0e08*/ 	.word	0x000000ff
        /*0e0c*/ 	.word	0x000000d0
        /*0e10*/ 	.short	0x0100
        /*0e12*/ 	.byte	0x09
	.zero		1


	//   ....[18]....
        /*0e14*/ 	.word	0x00000460
        /*0e18*/ 	.word	0x000000ff
        /*0e1c*/ 	.word	0x00000048
        /*0e20*/ 	.short	0x0100
        /*0e22*/ 	.byte	0x09
	.zero		1


	//   ....[19]....
        /*0e24*/ 	.word	0x00000470
        /*0e28*/ 	.word	0x000000ff
        /*0e2c*/ 	.word	0x000000d8
        /*0e30*/ 	.short	0x0100
        /*0e32*/ 	.byte	0x09
	.zero		1


	//   ....[20]....
        /*0e34*/ 	.word	0x00000480
        /*0e38*/ 	.word	0x000000ff
        /*0e3c*/ 	.word	0x00000050
        /*0e40*/ 	.short	0x0100
        /*0e42*/ 	.byte	0x09
	.zero		1


	//   ....[21]....
        /*0e44*/ 	.word	0x00000490
        /*0e48*/ 	.word	0x000000ff
        /*0e4c*/ 	.word	0x000000e0
        /*0e50*/ 	.short	0x0100
        /*0e52*/ 	.byte	0x09
	.zero		1


	//   ....[22]....
        /*0e54*/ 	.word	0x000004a0
        /*0e58*/ 	.word	0x000000ff
        /*0e5c*/ 	.word	0x00000058
        /*0e60*/ 	.short	0x0100
        /*0e62*/ 	.byte	0x09
	.zero		1


	//   ....[23]....
        /*0e64*/ 	.word	0x000004b0
        /*0e68*/ 	.word	0x000000ff
        /*0e6c*/ 	.word	0x000000e8
        /*0e70*/ 	.short	0x0100
        /*0e72*/ 	.byte	0x09
	.zero		1


	//   ....[24]....
        /*0e74*/ 	.word	0x000004c0
        /*0e78*/ 	.word	0x000000ff
        /*0e7c*/ 	.word	0x00000060
        /*0e80*/ 	.short	0x0100
        /*0e82*/ 	.byte	0x09
	.zero		1


	//   ....[25]....
        /*0e84*/ 	.word	0x000004d0
        /*0e88*/ 	.word	0x000000ff
        /*0e8c*/ 	.word	0x000000f0
        /*0e90*/ 	.short	0x0100
        /*0e92*/ 	.byte	0x09
	.zero		1


	//   ....[26]....
        /*0e94*/ 	.word	0x000004e0
        /*0e98*/ 	.word	0x000000ff
        /*0e9c*/ 	.word	0x00000068
        /*0ea0*/ 	.short	0x0100
        /*0ea2*/ 	.byte	0x09
	.zero		1


	//   ....[27]....
        /*0ea4*/ 	.word	0x000004f0
        /*0ea8*/ 	.word	0x000000ff
        /*0eac*/ 	.word	0x000000f8
        /*0eb0*/ 	.short	0x0100
        /*0eb2*/ 	.byte	0x09
	.zero		1


	//   ....[28]....
        /*0eb4*/ 	.word	0x00000500
        /*0eb8*/ 	.word	0x000000ff
        /*0ebc*/ 	.word	0x00000070
        /*0ec0*/ 	.short	0x0100
        /*0ec2*/ 	.byte	0x09
	.zero		1


	//   ....[29]....
        /*0ec4*/ 	.word	0x00000510
        /*0ec8*/ 	.word	0x000000ff
        /*0ecc*/ 	.word	0x00000100
        /*0ed0*/ 	.short	0x0100
        /*0ed2*/ 	.byte	0x09
	.zero		1


	//   ....[30]....
        /*0ed4*/ 	.word	0x00000520
        /*0ed8*/ 	.word	0x000000ff
        /*0edc*/ 	.word	0x00000078
        /*0ee0*/ 	.short	0x0100
        /*0ee2*/ 	.byte	0x09
	.zero		1


	//   ....[31]....
        /*0ee4*/ 	.word	0x00000530
        /*0ee8*/ 	.word	0x000000ff
        /*0eec*/ 	.word	0x00000108
        /*0ef0*/ 	.short	0x0100
        /*0ef2*/ 	.byte	0x09
	.zero		1


	//   ....[32]....
        /*0ef4*/ 	.word	0x00000540
        /*0ef8*/ 	.word	0x000000ff
        /*0efc*/ 	.word	0x00000080
        /*0f00*/ 	.short	0x0100
        /*0f02*/ 	.byte	0x09
	.zero		1


	//   ....[33]....
        /*0f04*/ 	.word	0x00000550
        /*0f08*/ 	.word	0x000000ff
        /*0f0c*/ 	.word	0x00000110
        /*0f10*/ 	.short	0x0100
        /*0f12*/ 	.byte	0x09
	.zero		1


	//   ....[34]....
        /*0f14*/ 	.word	0x00000560
        /*0f18*/ 	.word	0x000000ff
        /*0f1c*/ 	.word	0x00000088
        /*0f20*/ 	.short	0x0100
        /*0f22*/ 	.byte	0x09
	.zero		1


	//   ....[35]....
        /*0f24*/ 	.word	0x00000570
        /*0f28*/ 	.word	0x000000ff
        /*0f2c*/ 	.word	0x00000118
        /*0f30*/ 	.short	0x0100
        /*0f32*/ 	.byte	0x09
	.zero		1


	//   ....[36]....
        /*0f34*/ 	.word	0x00000960
        /*0f38*/ 	.word	0x000000ff
        /*0f3c*/ 	.word	0x00000130
        /*0f40*/ 	.short	0x0100
        /*0f42*/ 	.byte	0x06
	.zero		1


	//   ....[37]....
        /*0f44*/ 	.word	0x000009d0
        /*0f48*/ 	.word	0x000000ff
        /*0f4c*/ 	.word	0x00000138
        /*0f50*/ 	.short	0x0100
        /*0f52*/ 	.byte	0x06
	.zero		1


	//   ....[38]....
        /*0f54*/ 	.word	0x00001fc0
        /*0f58*/ 	.word	0x000000ff
        /*0f5c*/ 	.word	0x00000000
        /*0f60*/ 	.short	0x010a
        /*0f62*/ 	.byte	0x06
	.zero		1


	//   ....[39]....
        /*0f64*/ 	.word	0x00002000
        /*0f68*/ 	.word	0x000000ff
        /*0f6c*/ 	.word	0x00000000
        /*0f70*/ 	.short	0x010a
        /*0f72*/ 	.byte	0x06
	.zero		1


	//   ....[40]....
        /*0f74*/ 	.word	0x000031c0
        /*0f78*/ 	.word	0x000000ff
        /*0f7c*/ 	.word	0x00000000
        /*0f80*/ 	.short	0x010a
        /*0f82*/ 	.byte	0x09
	.zero		1


	//   ....[41]....
        /*0f84*/ 	.word	0x00003200
        /*0f88*/ 	.word	0x000000ff
        /*0f8c*/ 	.word	0x00000000
        /*0f90*/ 	.short	0x010a
        /*0f92*/ 	.byte	0x09
	.zero		1


	//   ....[42]....
        /*0f94*/ 	.word	0x00004240
        /*0f98*/ 	.word	0x000000e5
        /*0f9c*/ 	.word	0x00000000
        /*0fa0*/ 	.short	0x0101
        /*0fa2*/ 	.byte	0x3f
	.zero		1


	//   ....[43]....
        /*0fa4*/ 	.word	0x00005460
        /*0fa8*/ 	.word	0x00000018
        /*0fac*/ 	.word	0x00000000
        /*0fb0*/ 	.short	0x0101
        /*0fb2*/ 	.byte	0x3f
	.zero		1


	//   ....[44]....
        /*0fb4*/ 	.word	0x0000f6a0
        /*0fb8*/ 	.word	0x0000000b
        /*0fbc*/ 	.word	0x00000090
        /*0fc0*/ 	.short	0x010a
        /*0fc2*/ 	.byte	0x3f
	.zero		1


	//   ....[45]....
        /*0fc4*/ 	.word	0x0000fa70
        /*0fc8*/ 	.word	0x00000004
        /*0fcc*/ 	.word	0x00000138
        /*0fd0*/ 	.short	0x0101
        /*0fd2*/ 	.byte	0x3f
	.zero		1


	//   ....[46]....
        /*0fd4*/ 	.word	0x000101f0
        /*0fd8*/ 	.word	0x00000007
        /*0fdc*/ 	.word	0x00000000
        /*0fe0*/ 	.short	0x010a
        /*0fe2*/ 	.byte	0x3f
	.zero		1


	//   ....[47]....
        /*0fe4*/ 	.word	0x00010270
        /*0fe8*/ 	.word	0x00000009
        /*0fec*/ 	.word	0x00000000
        /*0ff0*/ 	.short	0x010a
        /*0ff2*/ 	.byte	0x3f
	.zero		1


	//   ....[48]....
        /*0ff4*/ 	.word	0x00010300
        /*0ff8*/ 	.word	0x00000006
        /*0ffc*/ 	.word	0x00000000
        /*1000*/ 	.short	0x010a
        /*1002*/ 	.byte	0x3f
	.zero		1


	//   ....[49]....
        /*1004*/ 	.word	0x00010390
        /*1008*/ 	.word	0x00000009
        /*100c*/ 	.word	0x00000000
        /*1010*/ 	.short	0x010a
        /*1012*/ 	.byte	0x3f
	.zero		1


	//   ....[50]....
        /*1014*/ 	.word	0x00010420
        /*1018*/ 	.word	0x00000006
        /*101c*/ 	.word	0x00000000
        /*1020*/ 	.short	0x010a
        /*1022*/ 	.byte	0x3f
	.zero		1


	//   ....[51]....
        /*1024*/ 	.word	0x000104b0
        /*1028*/ 	.word	0x00000009
        /*102c*/ 	.word	0x00000000
        /*1030*/ 	.short	0x010a
        /*1032*/ 	.byte	0x3f
	.zero		1


	//   ....[52]....
        /*1034*/ 	.word	0x00010540
        /*1038*/ 	.word	0x00000006
        /*103c*/ 	.word	0x00000000
        /*1040*/ 	.short	0x010a
        /*1042*/ 	.byte	0x3f
	.zero		1


	//   ....[53]....
        /*1044*/ 	.word	0x000105d0
        /*1048*/ 	.word	0x00000009
        /*104c*/ 	.word	0x00000000
        /*1050*/ 	.short	0x010a
        /*1052*/ 	.byte	0x3f
	.zero		1


	//   ....[54]....
        /*1054*/ 	.word	0x00010660
        /*1058*/ 	.word	0x00000006
        /*105c*/ 	.word	0x00000000
        /*1060*/ 	.short	0x010a
        /*1062*/ 	.byte	0x3f
	.zero		1


	//   ....[55]....
        /*1064*/ 	.word	0x000106f0
        /*1068*/ 	.word	0x00000009
        /*106c*/ 	.word	0x00000000
        /*1070*/ 	.short	0x010a
        /*1072*/ 	.byte	0x3f
	.zero		1


	//   ....[56]....
        /*1074*/ 	.word	0x00010780
        /*1078*/ 	.word	0x00000006
        /*107c*/ 	.word	0x00000000
        /*1080*/ 	.short	0x010a
        /*1082*/ 	.byte	0x3f
	.zero		1


	//   ....[57]....
        /*1084*/ 	.word	0x00010810
        /*1088*/ 	.word	0x00000009
        /*108c*/ 	.word	0x00000000
        /*1090*/ 	.short	0x010a
        /*1092*/ 	.byte	0x3f
	.zero		1


	//   ....[58]....
        /*1094*/ 	.word	0x000108a0
        /*1098*/ 	.word	0x00000006
        /*109c*/ 	.word	0x00000000
        /*10a0*/ 	.short	0x010a
        /*10a2*/ 	.byte	0x3f
	.zero		1


	//   ....[59]....
        /*10a4*/ 	.word	0x00010930
        /*10a8*/ 	.word	0x00000009
        /*10ac*/ 	.word	0x00000000
        /*10b0*/ 	.short	0x010a
        /*10b2*/ 	.byte	0x3f
	.zero		1


	//   ....[60]....
        /*10b4*/ 	.word	0x000109c0
        /*10b8*/ 	.word	0x00000006
        /*10bc*/ 	.word	0x00000000
        /*10c0*/ 	.short	0x010a
        /*10c2*/ 	.byte	0x3f
	.zero		1


	//   ....[61]....
        /*10c4*/ 	.word	0x00010a50
        /*10c8*/ 	.word	0x00000009
        /*10cc*/ 	.word	0x00000000
        /*10d0*/ 	.short	0x010a
        /*10d2*/ 	.byte	0x3f
	.zero		1


	//   ....[62]....
        /*10d4*/ 	.word	0x00010ae0
        /*10d8*/ 	.word	0x00000006
        /*10dc*/ 	.word	0x00000000
        /*10e0*/ 	.short	0x010a
        /*10e2*/ 	.byte	0x3f
	.zero		1


	//   ....[63]....
        /*10e4*/ 	.word	0x00010b70
        /*10e8*/ 	.word	0x00000003
        /*10ec*/ 	.word	0x00000000
        /*10f0*/ 	.short	0x010a
        /*10f2*/ 	.byte	0x3f
	.zero		1


	//   ....[64]....
        /*10f4*/ 	.word	0x00010be0
        /*10f8*/ 	.word	0x00000003
        /*10fc*/ 	.word	0x00000000
        /*1100*/ 	.short	0x010a
        /*1102*/ 	.byte	0x3f
	.zero		1


	//   ....[65]....
        /*1104*/ 	.word	0x00010c50
        /*1108*/ 	.word	0x00000000
        /*110c*/ 	.word	0x00000000
        /*1110*/ 	.short	0x010a
        /*1112*/ 	.byte	0x3f
	.zero		1


	//   ....[66]....
        /*1114*/ 	.word	0x00010d30
        /*1118*/ 	.word	0x0000000b
        /*111c*/ 	.word	0x00000090
        /*1120*/ 	.short	0x010a
        /*1122*/ 	.byte	0x3f
	.zero		1


	//   ....[67]....
        /*1124*/ 	.word	0x00010e00
        /*1128*/ 	.word	0x00000007
        /*112c*/ 	.word	0x00000000
        /*1130*/ 	.short	0x010a
        /*1132*/ 	.byte	0x3f
	.zero		1


	//   ....[68]....
        /*1134*/ 	.word	0x00010e50
        /*1138*/ 	.word	0x00000009
        /*113c*/ 	.word	0x00000000
        /*1140*/ 	.short	0x010a
        /*1142*/ 	.byte	0x3f
	.zero		1


	//   ....[69]....
        /*1144*/ 	.word	0x00010ea0
        /*1148*/ 	.word	0x00000006
        /*114c*/ 	.word	0x00000000
        /*1150*/ 	.short	0x010a
        /*1152*/ 	.byte	0x3f
	.zero		1


	//   ....[70]....
        /*1154*/ 	.word	0x00010ef0
        /*1158*/ 	.word	0x00000009
        /*115c*/ 	.word	0x00000000
        /*1160*/ 	.short	0x010a
        /*1162*/ 	.byte	0x3f
	.zero		1


	//   ....[71]....
        /*1164*/ 	.word	0x00010f40
        /*1168*/ 	.word	0x00000006
        /*116c*/ 	.word	0x00000000
        /*1170*/ 	.short	0x010a
        /*1172*/ 	.byte	0x3f
	.zero		1


	//   ....[72]....
        /*1174*/ 	.word	0x00010f90
        /*1178*/ 	.word	0x00000009
        /*117c*/ 	.word	0x00000000
        /*1180*/ 	.short	0x010a
        /*1182*/ 	.byte	0x3f
	.zero		1


	//   ....[73]....
        /*1184*/ 	.word	0x00010fe0
        /*1188*/ 	.word	0x00000006
        /*118c*/ 	.word	0x00000000
        /*1190*/ 	.short	0x010a
        /*1192*/ 	.byte	0x3f
	.zero		1


	//   ....[74]....
        /*1194*/ 	.word	0x00011030
        /*1198*/ 	.word	0x00000009
        /*119c*/ 	.word	0x00000000
        /*11a0*/ 	.short	0x010a
        /*11a2*/ 	.byte	0x3f
	.zero		1


	//   ....[75]....
        /*11a4*/ 	.word	0x00011080
        /*11a8*/ 	.word	0x00000006
        /*11ac*/ 	.word	0x00000000
        /*11b0*/ 	.short	0x010a
        /*11b2*/ 	.byte	0x3f
	.zero		1


	//   ....[76]....
        /*11b4*/ 	.word	0x000110d0
        /*11b8*/ 	.word	0x00000009
        /*11bc*/ 	.word	0x00000000
        /*11c0*/ 	.short	0x010a
        /*11c2*/ 	.byte	0x3f
	.zero		1


	//   ....[77]....
        /*11c4*/ 	.word	0x00011120
        /*11c8*/ 	.word	0x00000006
        /*11cc*/ 	.word	0x00000000
        /*11d0*/ 	.short	0x010a
        /*11d2*/ 	.byte	0x3f
	.zero		1


	//   ....[78]....
        /*11d4*/ 	.word	0x00011170
        /*11d8*/ 	.word	0x00000009
        /*11dc*/ 	.word	0x00000000
        /*11e0*/ 	.short	0x010a
        /*11e2*/ 	.byte	0x3f
	.zero		1


	//   ....[79]....
        /*11e4*/ 	.word	0x000111c0
        /*11e8*/ 	.word	0x00000006
        /*11ec*/ 	.word	0x00000000
        /*11f0*/ 	.short	0x010a
        /*11f2*/ 	.byte	0x3f
	.zero		1


	//   ....[80]....
        /*11f4*/ 	.word	0x00011210
        /*11f8*/ 	.word	0x00000009
        /*11fc*/ 	.word	0x00000000
        /*1200*/ 	.short	0x010a
        /*1202*/ 	.byte	0x3f
	.zero		1


	//   ....[81]....
        /*1204*/ 	.word	0x00011260
        /*1208*/ 	.word	0x00000006
        /*120c*/ 	.word	0x00000000
        /*1210*/ 	.short	0x010a
        /*1212*/ 	.byte	0x3f
	.zero		1


	//   ....[82]....
        /*1214*/ 	.word	0x000112b0
        /*1218*/ 	.word	0x00000009
        /*121c*/ 	.word	0x00000000
        /*1220*/ 	.short	0x010a
        /*1222*/ 	.byte	0x3f
	.zero		1


	//   ....[83]....
        /*1224*/ 	.word	0x00011300
        /*1228*/ 	.word	0x00000006
        /*122c*/ 	.word	0x00000000
        /*1230*/ 	.short	0x010a
        /*1232*/ 	.byte	0x3f
	.zero		1


	//----- nvinfo : EIATTR_NUM_MBARRIERS
	.align		4
.L_30:
        /*1234*/ 	.byte	0x03, 0x38
        /*1236*/ 	.short	0x0026


	//----- nvinfo : EIATTR_EXIT_INSTR_OFFSETS
	.align		4
        /*1238*/ 	.byte	0x04, 0x1c
        /*123a*/ 	.short	(.L_32 - .L_31)


	//   ....[0]....
.L_31:
        /*123c*/ 	.word	0x00000bc0


	//   ....[1]....
        /*1240*/ 	.word	0x00001450


	//   ....[2]....
        /*1244*/ 	.word	0x0000ed80


	//   ....[3]....
        /*1248*/ 	.word	0x0000f310


	//   ....[4]....
        /*124c*/ 	.word	0x00010bc0


	//----- nvinfo : EIATTR_MAX_THREADS
	.align		4
.L_32:
        /*1250*/ 	.byte	0x04, 0x05
        /*1252*/ 	.short	(.L_34 - .L_33)
.L_33:
        /*1254*/ 	.word	0x00000180
        /*1258*/ 	.word	0x00000001
        /*125c*/ 	.word	0x00000001


	//----- nvinfo : EIATTR_CRS_STACK_SIZE
	.align		4
.L_34:
        /*1260*/ 	.byte	0x04, 0x1e
        /*1262*/ 	.short	(.L_36 - .L_35)
.L_35:
        /*1264*/ 	.word	0x00000000


	//----- nvinfo : EIATTR_CBANK_PARAM_SIZE
	.align		4
.L_36:
        /*1268*/ 	.byte	0x03, 0x19
        /*126a*/ 	.short	0x0470


	//----- nvinfo : EIATTR_PARAM_CBANK
	.align		4
        /*126c*/ 	.byte	0x04, 0x0a
        /*126e*/ 	.short	(.L_38 - .L_37)
	.align		4
.L_37:
        /*1270*/ 	.word	index@(.nv.constant0._ZN7cutlass13device_kernelINS_4gemm6kernel13GemmUniversalIN4cute5tupleIJiiiiEEENS1_10collective13CollectiveMmaINS1_37MainloopSm90TmaGmmaWarpSpecializedFP8ILi18ENS5_IJNS4_1CILi2EEENSA_ILi1EEESC_EEENS1_35KernelTmaWarpSpecializedCooperativeEEENS5_IJNSA_ILi128EEENSA_ILi256EEENSA_ILi32EEEEEENS_12float_e5m2_tENS5_IJlSC_lEEESK_SL_NS4_8TiledMMAINS4_8MMA_AtomIJNS4_4SM904GMMA31MMA_64x256x32_F32E5M2E5M2_SS_TNILNSP_7ScaleInE1ELSR_1EEEEEENS4_6LayoutISD_NS5_IJSC_NSA_ILi0EEESV_EEEEENS5_IJNS4_10UnderscoreESY_SY_EEEEENS4_13SM90_TMA_LOADENS4_14ComposedLayoutINS4_7SwizzleILi1ELi4ELi3EEENS4_18smem_ptr_flag_bitsILi8EEENSU_INS5_IJNSA_ILi8EEESI_EEENS5_IJSI_SC_EEEEEEEvNS4_8identityENS4_23SM90_TMA_LOAD_MULTICASTES1B_vS1C_EENS_8epilogue10collective6detail29Sm90TmaWarpSpecializedAdapterINS1G_15DefaultEpilogueISK_SL_SL_NS1F_6thread17LinearCombinationISK_Li1EffLNS1K_9ScaleType4KindE0ELNS_15FloatRoundStyleE2ESK_EENS1_15EpilogueDefaultEEEEEvvEEEEvNT_6ParamsE)
        /*1274*/ 	.short	0x0210
        /*1276*/ 	.short	0x0470


	//----- nvinfo : EIATTR_SW_WAR
	.align		4
.L_38:
        /*1278*/ 	.byte	0x04, 0x36
        /*127a*/ 	.short	(.L_40 - .L_39)
.L_39:
        /*127c*/ 	.word	0x00000008
.L_40:


//--------------------- .nv.callgraph             --------------------------
	.section	.nv.callgraph,"",@"SHT_CUDA_CALLGRAPH"
	.align	4
	.sectionentsize	8
	.align		4
        /*0000*/ 	.word	0x00000000
	.align		4
        /*0004*/ 	.word	0xffffffff
	.align		4
        /*0008*/ 	.word	0x00000000
	.align		4
        /*000c*/ 	.word	0xfffffffe
	.align		4
        /*0010*/ 	.word	0x00000000
	.align		4
        /*0014*/ 	.word	0xfffffffd
	.align		4
        /*0018*/ 	.word	0x00000000
	.align		4
        /*001c*/ 	.word	0xfffffffc


//--------------------- .nv.constant4             --------------------------
	.section	.nv.constant4,"a",@progbits
	.align	8
	.align		8
.nv.constant4:
        /*0000*/ 	.dword	_ZN39_INTERNAL_bf994069_4_k_cu_c5605867_50514cuda3std3__45__cpo5beginE
	.align		8
        /*0008*/ 	.dword	_ZN39_INTERNAL_bf994069_4_k_cu_c5605867_50514cuda3std3__45__cpo3endE
	.align		8
        /*0010*/ 	.dword	_ZN39_INTERNAL_bf994069_4_k_cu_c5605867_50514cuda3std3__45__cpo6cbeginE
	.align		8
        /*0018*/ 	.dword	_ZN39_INTERNAL_bf994069_4_k_cu_c5605867_50514cuda3std3__45__cpo4cendE
	.align		8
        /*0020*/ 	.dword	_ZN39_INTERNAL_bf994069_4_k_cu_c5605867_50514cuda3std3__441_GLOBAL__N__bf994069_4_k_cu_c5605867_50516ignoreE
	.align		8
        /*0028*/ 	.dword	_ZN39_INTERNAL_bf994069_4_k_cu_c5605867_50514cuda3std3__419piecewise_constructE
	.align		8
        /*0030*/ 	.dword	_ZN39_INTERNAL_bf994069_4_k_cu_c5605867_50514cuda3std3__48in_placeE
	.align		8
        /*0038*/ 	.dword	_ZN39_INTERNAL_bf994069_4_k_cu_c5605867_50514cuda3std6ranges3__45__cpo4swapE
	.align		8
        /*0040*/ 	.dword	_ZN39_INTERNAL_bf994069_4_k_cu_c5605867_50514cuda3std6ranges3__45__cpo9iter_moveE
	.align		8
        /*0048*/ 	.dword	_ZN39_INTERNAL_bf994069_4_k_cu_c5605867_50514cute7productE
	.align		8
        /*0050*/ 	.dword	_ZN39_INTERNAL_bf994069_4_k_cu_c5605867_50514cute1_E


//--------------------- .text._ZN7cutlass13device_kernelINS_4gemm6kernel13GemmUniversalIN4cute5tupleIJiiiiEEENS1_10collective13CollectiveMmaINS1_37MainloopSm90TmaGmmaWarpSpecializedFP8ILi18ENS5_IJNS4_1CILi2EEENSA_ILi1EEESC_EEENS1_35KernelTmaWarpSpecializedCooperativeEEENS5_IJNSA_ILi128EEENSA_ILi256EEENSA_ILi32EEEEEENS_12float_e5m2_tENS5_IJlSC_lEEESK_SL_NS4_8TiledMMAINS4_8MMA_AtomIJNS4_4SM904GMMA31MMA_64x256x32_F32E5M2E5M2_SS_TNILNSP_7ScaleInE1ELSR_1EEEEEENS4_6LayoutISD_NS5_IJSC_NSA_ILi0EEESV_EEEEENS5_IJNS4_10UnderscoreESY_SY_EEEEENS4_13SM90_TMA_LOADENS4_14ComposedLayoutINS4_7SwizzleILi1ELi4ELi3EEENS4_18smem_ptr_flag_bitsILi8EEENSU_INS5_IJNSA_ILi8EEESI_EEENS5_IJSI_SC_EEEEEEEvNS4_8identityENS4_23SM90_TMA_LOAD_MULTICASTES1B_vS1C_EENS_8epilogue10collective6detail29Sm90TmaWarpSpecializedAdapterINS1G_15DefaultEpilogueISK_SL_SL_NS1F_6thread17LinearCombinationISK_Li1EffLNS1K_9ScaleType4KindE0ELNS_15FloatRoundStyleE2ESK_EENS1_15EpilogueDefaultEEEEEvvEEEEvNT_6ParamsE --------------------------
	.section	.text._ZN7cutlass13device_kernelINS_4gemm6kernel13GemmUniversalIN4cute5tupleIJiiiiEEENS1_10collective13CollectiveMmaINS1_37MainloopSm90TmaGmmaWarpSpecializedFP8ILi18ENS5_IJNS4_1CILi2EEENSA_ILi1EEESC_EEENS1_35KernelTmaWarpSpecializedCooperativeEEENS5_IJNSA_ILi128EEENSA_ILi256EEENSA_ILi32EEEEEENS_12float_e5m2_tENS5_IJlSC_lEEESK_SL_NS4_8TiledMMAINS4_8MMA_AtomIJNS4_4SM904GMMA31MMA_64x256x32_F32E5M2E5M2_SS_TNILNSP_7ScaleInE1ELSR_1EEEEEENS4_6LayoutISD_NS5_IJSC_NSA_ILi0EEESV_EEEEENS5_IJNS4_10UnderscoreESY_SY_EEEEENS4_13SM90_TMA_LOADENS4_14ComposedLayoutINS4_7SwizzleILi1ELi4ELi3EEENS4_18smem_ptr_flag_bitsILi8EEENSU_INS5_IJNSA_ILi8EEESI_EEENS5_IJSI_SC_EEEEEEEvNS4_8identityENS4_23SM90_TMA_LOAD_MULTICASTES1B_vS1C_EENS_8epilogue10collective6detail29Sm90TmaWarpSpecializedAdapterINS1G_15DefaultEpilogueISK_SL_SL_NS1F_6thread17LinearCombinationISK_Li1EffLNS1K_9ScaleType4KindE0ELNS_15FloatRoundStyleE2ESK_EENS1_15EpilogueDefaultEEEEEvvEEEEvNT_6ParamsE,"ax",@progbits
	.align	128
.text._ZN7cutlass13device_kernelINS_4gemm6kernel13GemmUniversalIN4cute5tupleIJiiiiEEENS1_10collective13CollectiveMmaINS1_37MainloopSm90TmaGmmaWarpSpecializedFP8ILi18ENS5_IJNS4_1CILi2EEENSA_ILi1EEESC_EEENS1_35KernelTmaWarpSpecializedCooperativeEEENS5_IJNSA_ILi128EEENSA_ILi256EEENSA_ILi32EEEEEENS_12float_e5m2_tENS5_IJlSC_lEEESK_SL_NS4_8TiledMMAINS4_8MMA_AtomIJNS4_4SM904GMMA31MMA_64x256x32_F32E5M2E5M2_SS_TNILNSP_7ScaleInE1ELSR_1EEEEEENS4_6LayoutISD_NS5_IJSC_NSA_ILi0EEESV_EEEEENS5_IJNS4_10UnderscoreESY_SY_EEEEENS4_13SM90_TMA_LOADENS4_14ComposedLayoutINS4_7SwizzleILi1ELi4ELi3EEENS4_18smem_ptr_flag_bitsILi8EEENSU_INS5_IJNSA_ILi8EEESI_EEENS5_IJSI_SC_EEEEEEEvNS4_8identityENS4_23SM90_TMA_LOAD_MULTICASTES1B_vS1C_EENS_8epilogue10collective6detail29Sm90TmaWarpSpecializedAdapterINS1G_15DefaultEpilogueISK_SL_SL_NS1F_6thread17LinearCombinationISK_Li1EffLNS1K_9ScaleType4KindE0ELNS_15FloatRoundStyleE2ESK_EENS1_15EpilogueDefaultEEEEEvvEEEEvNT_6ParamsE:
        .type           _ZN7cutlass13device_kernelINS_4gemm6kernel13GemmUniversalIN4cute5tupleIJiiiiEEENS1_10collective13CollectiveMmaINS1_37MainloopSm90TmaGmmaWarpSpecializedFP8ILi18ENS5_IJNS4_1CILi2EEENSA_ILi1EEESC_EEENS1_35KernelTmaWarpSpecializedCooperativeEEENS5_IJNSA_ILi128EEENSA_ILi256EEENSA_ILi32EEEEEENS_12float_e5m2_tENS5_IJlSC_lEEESK_SL_NS4_8TiledMMAINS4_8MMA_AtomIJNS4_4SM904GMMA31MMA_64x256x32_F32E5M2E5M2_SS_TNILNSP_7ScaleInE1ELSR_1EEEEEENS4_6LayoutISD_NS5_IJSC_NSA_ILi0EEESV_EEEEENS5_IJNS4_10UnderscoreESY_SY_EEEEENS4_13SM90_TMA_LOADENS4_14ComposedLayoutINS4_7SwizzleILi1ELi4ELi3EEENS4_18smem_ptr_flag_bitsILi8EEENSU_INS5_IJNSA_ILi8EEESI_EEENS5_IJSI_SC_EEEEEEEvNS4_8identityENS4_23SM90_TMA_LOAD_MULTICASTES1B_vS1C_EENS_8epilogue10collective6detail29Sm90TmaWarpSpecializedAdapterINS1G_15DefaultEpilogueISK_SL_SL_NS1F_6thread17LinearCombinationISK_Li1EffLNS1K_9ScaleType4KindE0ELNS_15FloatRoundStyleE2ESK_EENS1_15EpilogueDefaultEEEEEvvEEEEvNT_6ParamsE,@function
        .size           _ZN7cutlass13device_kernelINS_4gemm6kernel13GemmUniversalIN4cute5tupleIJiiiiEEENS1_10collective13CollectiveMmaINS1_37MainloopSm90TmaGmmaWarpSpecializedFP8ILi18ENS5_IJNS4_1CILi2EEENSA_ILi1EEESC_EEENS1_35KernelTmaWarpSpecializedCooperativeEEENS5_IJNSA_ILi128EEENSA_ILi256EEENSA_ILi32EEEEEENS_12float_e5m2_tENS5_IJlSC_lEEESK_SL_NS4_8TiledMMAINS4_8MMA_AtomIJNS4_4SM904GMMA31MMA_64x256x32_F32E5M2E5M2_SS_TNILNSP_7ScaleInE1ELSR_1EEEEEENS4_6LayoutISD_NS5_IJSC_NSA_ILi0EEESV_EEEEENS5_IJNS4_10UnderscoreESY_SY_EEEEENS4_13SM90_TMA_LOADENS4_14ComposedLayoutINS4_7SwizzleILi1ELi4ELi3EEENS4_18smem_ptr_flag_bitsILi8EEENSU_INS5_IJNSA_ILi8EEESI_EEENS5_IJSI_SC_EEEEEEEvNS4_8identityENS4_23SM90_TMA_LOAD_MULTICASTES1B_vS1C_EENS_8epilogue10collective6detail29Sm90TmaWarpSpecializedAdapterINS1G_15DefaultEpilogueISK_SL_SL_NS1F_6thread17LinearCombinationISK_Li1EffLNS1K_9ScaleType4KindE0ELNS_15FloatRoundStyleE2ESK_EENS1_15EpilogueDefaultEEEEEvvEEEEvNT_6ParamsE,(.L_x_363 - _ZN7cutlass13device_kernelINS_4gemm6kernel13GemmUniversalIN4cute5tupleIJiiiiEEENS1_10collective13CollectiveMmaINS1_37MainloopSm90TmaGmmaWarpSpecializedFP8ILi18ENS5_IJNS4_1CILi2EEENSA_ILi1EEESC_EEENS1_35KernelTmaWarpSpecializedCooperativeEEENS5_IJNSA_ILi128EEENSA_ILi256EEENSA_ILi32EEEEEENS_12float_e5m2_tENS5_IJlSC_lEEESK_SL_NS4_8TiledMMAINS4_8MMA_AtomIJNS4_4SM904GMMA31MMA_64x256x32_F32E5M2E5M2_SS_TNILNSP_7ScaleInE1ELSR_1EEEEEENS4_6LayoutISD_NS5_IJSC_NSA_ILi0EEESV_EEEEENS5_IJNS4_10UnderscoreESY_SY_EEEEENS4_13SM90_TMA_LOADENS4_14ComposedLayoutINS4_7SwizzleILi1ELi4ELi3EEENS4_18smem_ptr_flag_bitsILi8EEENSU_INS5_IJNSA_ILi8EEESI_EEENS5_IJSI_SC_EEEEEEEvNS4_8identityENS4_23SM90_TMA_LOAD_MULTICASTES1B_vS1C_EENS_8epilogue10collective6detail29Sm90TmaWarpSpecializedAdapterINS1G_15DefaultEpilogueISK_SL_SL_NS1F_6thread17LinearCombinationISK_Li1EffLNS1K_9ScaleType4KindE0ELNS_15FloatRoundStyleE2ESK_EENS1_15EpilogueDefaultEEEEEvvEEEEvNT_6ParamsE)
        .other          _ZN7cutlass13device_kernelINS_4gemm6kernel13GemmUniversalIN4cute5tupleIJiiiiEEENS1_10collective13CollectiveMmaINS1_37MainloopSm90TmaGmmaWarpSpecializedFP8ILi18ENS5_IJNS4_1CILi2EEENSA_ILi1EEESC_EEENS1_35KernelTmaWarpSpecializedCooperativeEEENS5_IJNSA_ILi128EEENSA_ILi256EEENSA_ILi32EEEEEENS_12float_e5m2_tENS5_IJlSC_lEEESK_SL_NS4_8TiledMMAINS4_8MMA_AtomIJNS4_4SM904GMMA31MMA_64x256x32_F32E5M2E5M2_SS_TNILNSP_7ScaleInE1ELSR_1EEEEEENS4_6LayoutISD_NS5_IJSC_NSA_ILi0EEESV_EEEEENS5_IJNS4_10UnderscoreESY_SY_EEEEENS4_13SM90_TMA_LOADENS4_14ComposedLayoutINS4_7SwizzleILi1ELi4ELi3EEENS4_18smem_ptr_flag_bitsILi8EEENSU_INS5_IJNSA_ILi8EEESI_EEENS5_IJSI_SC_EEEEEEEvNS4_8identityENS4_23SM90_TMA_LOAD_MULTICASTES1B_vS1C_EENS_8epilogue10collective6detail29Sm90TmaWarpSpecializedAdapterINS1G_15DefaultEpilogueISK_SL_SL_NS1F_6thread17LinearCombinationISK_Li1EffLNS1K_9ScaleType4KindE0ELNS_15FloatRoundStyleE2ESK_EENS1_15EpilogueDefaultEEEEEvvEEEEvNT_6ParamsE,@"STO_CUDA_ENTRY STV_DEFAULT"
_ZN7cutlass13device_kernelINS_4gemm6kernel13GemmUniversalIN4cute5tupleIJiiiiEEENS1_10collective13CollectiveMmaINS1_37MainloopSm90TmaGmmaWarpSpecializedFP8ILi18ENS5_IJNS4_1CILi2EEENSA_ILi1EEESC_EEENS1_35KernelTmaWarpSpecializedCooperativeEEENS5_IJNSA_ILi128EEENSA_ILi256EEENSA_ILi32EEEEEENS_12float_e5m2_tENS5_IJlSC_lEEESK_SL_NS4_8TiledMMAINS4_8MMA_AtomIJNS4_4SM904GMMA31MMA_64x256x32_F32E5M2E5M2_SS_TNILNSP_7ScaleInE1ELSR_1EEEEEENS4_6LayoutISD_NS5_IJSC_NSA_ILi0EEESV_EEEEENS5_IJNS4_10UnderscoreESY_SY_EEEEENS4_13SM90_TMA_LOADENS4_14ComposedLayoutINS4_7SwizzleILi1ELi4ELi3EEENS4_18smem_ptr_flag_bitsILi8EEENSU_INS5_IJNSA_ILi8EEESI_EEENS5_IJSI_SC_EEEEEEEvNS4_8identityENS4_23SM90_TMA_LOAD_MULTICASTES1B_vS1C_EENS_8epilogue10collective6detail29Sm90TmaWarpSpecializedAdapterINS1G_15DefaultEpilogueISK_SL_SL_NS1F_6thread17LinearCombinationISK_Li1EffLNS1K_9ScaleType4KindE0ELNS_15FloatRoundStyleE2ESK_EENS1_15EpilogueDefaultEEEEEvvEEEEvNT_6ParamsE:
[----:B------:R-:W0:Y:S02]  /*0000*/  LDC R1, c[0x0][0x28] ;  /* 0x00000a00ff017b82 */ /* 0x000e240000000800 */
[----:B0-----:R-:W-:Y:S01]  /*0010*/  VIADD R1, R1, 0xfffffef8 ;  /* 0xfffffef801017836 */ /* 0x001fe20000000000 */
[----:B------:R-:W0:Y:S01]  /*0020*/  S2R R4, SR_TID.X ;  /* 0x0000000000047919 */ /* 0x000e220000002100 */
[----:B------:R-:W-:Y:S01]  /*0030*/  ELECT P0, URZ, PT ;  /* 0x00000000003f782f */ /* 0x000fe20003800000 */
[----:B------:R-:W-:Y:S01]  /*0040*/  BSSY B0, `(.L_x_0) ;  /* 0x0000015000007945 */ /* 0x000fe20003800000 */
[--C-:B0-----:R-:W-:Y:S02]  /*0050*/  SHF.R.U32.HI R0, RZ, 0x5, R4.reuse ;  /* 0x00000005ff007819 */ /* 0x101fe40000011604 */
[----:B------:R-:W-:-:S03]  /*0060*/  SHF.R.U32.HI R2, RZ, 0x7, R4 ;  /* 0x00000007ff027819 */ /* 0x000fc60000011604 */
[----:B------:R-:W0:Y:S04]  /*0070*/  SHFL.IDX PT, R3, R0, RZ, 0x1f ;  /* 0x00001fff00037589 */ /* 0x000e2800000e0000 */
[----:B------:R-:W1:Y:S01]  /*0080*/  SHFL.IDX PT, R2, R2, RZ, 0x1f ;  /* 0x00001fff02027589 */ /* 0x000e6200000e0000 */
[----:B0-----:R-:W-:Y:S02]  /*0090*/  R2UR UR4, R3 ;  /* 0x00000000030472ca */ /* 0x001fe400000e0000 */
[----:B-1----:R-:W-:-:S11]  /*00a0*/  R2UR UR6, R2 ;  /* 0x00000000020672ca */ /* 0x002fd600000e0000 */
[----:B------:R-:W-:Y:S02]  /*00b0*/  USHF.R.S32.HI UR5, URZ, 0x1f, UR4 ;  /* 0x0000001f3f057899 */ /* 0x000fe40008011404 */
[----:B------:R-:W-:Y:S02]  /*00c0*/  ISETP.NE.OR P0, PT, RZ, UR4, !P0 ;  /* 0x00000004ff007c0c */ /* 0x000fe4000c705670 */
[----:B------:R-:W-:-:S04]  /*00d0*/  ULEA.HI UR5, UR5, UR4, URZ, 0x2 ;  /* 0x0000000405057291 */ /* 0x000fc8000f8f103f */
[----:B------:R-:W-:-:S04]  /*00e0*/  ULOP3.LUT UR5, UR5, 0xfffffffc, URZ, 0xc0, !UPT ;  /* 0xfffffffc05057892 */ /* 0x000fc8000f8ec03f */
[----:B------:R-:W-:-:S03]  /*00f0*/  UIADD3 UR8, UR4, -UR5, URZ ;  /* 0x8000000504087290 */ /* 0x000fc6000fffe03f */
[----:B------:R-:W-:Y:S09]  /*0100*/  @P0 BRA `(.L_x_1) ;  /* 0x0000000000200947 */ /* 0x000ff20003800000 */
[----:B------:R-:W-:Y:S02]  /*0110*/  ULDC.64 UR4, c[0x0][0x198] ;  /* 0x0000660000047ab9 */ /* 0x000fe40000000a00 */
[----:B------:R-:W-:Y:S02]  /*0120*/  UIADD3 UR10, UP0, UR4, 0xf0, URZ ;  /* 0x000000f0040a7890 */ /* 0x000fe4000ff1e03f */
[----:B------:R-:W-:Y:S02]  /*0130*/  UIADD3 UR4, UP1, UR4, 0x1f0, URZ ;  /* 0x000001f004047890 */ /* 0x000fe4000ff3e03f */
[----:B------:R-:W-:Y:S02]  /*0140*/  UIADD3.X UR11, URZ, UR5, URZ, UP0, !UPT ;  /* 0x000000053f0b7290 */ /* 0x000fe400087fe43f */
[----:B------:R-:W-:-:S07]  /*0150*/  UIADD3.X UR5, URZ, UR5, URZ, UP1, !UPT ;  /* 0x000000053f057290 */ /* 0x000fce0008ffe43f */
[----:B------:R0:W-:Y:S02]  /*0160*/  UTMACCTL.PF [UR10] ;  /* 0x000000000a0079b9 */ /* 0x0001e40008040000 */
[----:B------:R0:W-:Y:S02]  /*0170*/  UTMACCTL.PF [UR4] ;  /* 0x00000000040079b9 */ /* 0x0001e40008040000 */
[----:B0-----:R-:W-:Y:S01]  /*0180*/  NOP ;  /* 0x0000000000007918 */ /* 0x001fe20000000000 */
.L_x_1:
[----:B------:R-:W-:Y:S05]  /*0190*/  BSYNC B0 ;  /* 0x0000000000007941 */ /* 0x000fea0003800000 */
.L_x_0:
[----:B------:R-:W0:Y:S01]  /*01a0*/  SHFL.IDX PT, R3, R0, RZ, 0x1f ;  /* 0x00001fff00037589 */ /* 0x000e2200000e0000 */
[----:B------:R-:W-:Y:S01]  /*01b0*/  UISETP.NE.AND UP0, UPT, UR8, 0x3, UPT ;  /* 0x000000030800788c */ /* 0x000fe2000bf05270 */
[----:B------:R-:W-:Y:S01]  /*01c0*/  ISETP.NE.AND P1, PT, RZ, UR6, PT ;  /* 0x00000006ff007c0c */ /* 0x000fe2000bf25270 */
[----:B------:R-:W-:Y:S02]  /*01d0*/  UIADD3 UR10, UR6, -0x1, URZ ;  /* 0xffffffff060a7890 */ /* 0x000fe4000fffe03f */
[----:B------:R-:W-:Y:S02]  /*01e0*/  UISETP.EQ.OR UP0, UPT, UR8, URZ, !UP0 ;  /* 0x0000003f0800728c */ /* 0x000fe4000c702670 */
[----:B------:R-:W-:Y:S02]  /*01f0*/  UISETP.GE.U32.AND UP1, UPT, UR10, 0x2, UPT ;  /* 0x000000020a00788c */ /* 0x000fe4000bf26070 */
[----:B------:R-:W-:-:S04]  /*0200*/  UISETP.EQ.AND UP0, UPT, UR6, URZ, UP0 ;  /* 0x0000003f0600728c */ /* 0x000fc80008702270 */
[----:B------:R-:W-:-:S04]  /*0210*/  USEL UR13, URZ, 0x1, !UP0 ;  /* 0x000000013f0d7887 */ /* 0x000fc8000c000000 */
[----:B------:R-:W-:Y:S01]  /*0220*/  USEL UR13, UR13, 0x2, UP1 ;  /* 0x000000020d0d7887 */ /* 0x000fe20008800000 */
[----:B0-----:R-:W-:-:S13]  /*0230*/  ISETP.NE.AND P0, PT, R3, RZ, PT ;  /* 0x000000ff0300720c */ /* 0x001fda0003f05270 */
[----:B------:R-:W-:Y:S05]  /*0240*/  @P0 BRA `(.L_x_2) ;  /* 0x0000000000d40947 */ /* 0x000fea0003800000 */
[----:B------:R-:W-:Y:S01]  /*0250*/  ELECT P0, URZ, PT ;  /* 0x00000000003f782f */ /* 0x000fe20003800000 */
[----:B------:R-:W-:-:S12]  /*0260*/  BSSY B0, `(.L_x_2) ;  /* 0x0000033000007945 */ /* 0x000fd80003800000 */
[----:B------:R-:W-:Y:S05]  /*0270*/  @!P0 BRA `(.L_x_3) ;  /* 0x0000000000c48947 */ /* 0x000fea0003800000 */
[----:B------:R-:W0:Y:S01]  /*0280*/  S2UR UR9, SR_CgaCtaId ;  /* 0x00000000000979c3 */ /* 0x000e220000008800 */
[----:B------:R-:W-:Y:S01]  /*0290*/  UMOV UR4, 0x400 ;  /* 0x0000040000047882 */ /* 0x000fe20000000000 */
[----:B------:R-:W-:Y:S01]  /*02a0*/  UMOV UR5, 0x1 ;  /* 0x0000000100057882 */ /* 0x000fe20000000000 */
[----:B------:R-:W-:Y:S02]  /*02b0*/  UMOV UR6, 0x4 ;  /* 0x0000000400067882 */ /* 0x000fe40000000000 */
[----:B------:R-:W-:-:S04]  /*02c0*/  UIADD3 UR6, -UR6, 0x100000, URZ ;  /* 0x0010000006067890 */ /* 0x000fc8000fffe13f */
[----:B------:R-:W-:Y:S02]  /*02d0*/  USHF.L.U32 UR7, UR6, 0xb, URZ ;  /* 0x0000000b06077899 */ /* 0x000fe4000800063f */
[----:B------:R-:W-:Y:S02]  /*02e0*/  USHF.L.U32 UR6, UR6, 0x1, URZ ;  /* 0x0000000106067899 */ /* 0x000fe4000800063f */
[----:B0-----:R-:W-:Y:S02]  /*02f0*/  ULEA UR9, UR9, UR4, 0x18 ;  /* 0x0000000409097291 */ /* 0x001fe4000f8ec03f */
[----:B------:R-:W-:-:S04]  /*0300*/  UIADD3 UR4, -UR5, 0x100000, URZ ;  /* 0x0010000005047890 */ /* 0x000fc8000fffe13f */
[----:B------:R-:W-:Y:S02]  /*0310*/  USHF.L.U32 UR5, UR4, 0xb, URZ ;  /* 0x0000000b04057899 */ /* 0x000fe4000800063f */
[----:B------:R-:W-:Y:S01]  /*0320*/  USHF.L.U32 UR4, UR4, 0x1, URZ ;  /* 0x0000000104047899 */ /* 0x000fe2000800063f */
[----:B------:R-:W0:Y:S11]  /*0330*/  FENCE.VIEW.ASYNC.S ;  /* 0x00000000000073c6 */ /* 0x000e360000000000 */
[----:B0-----:R0:W1:Y:S01]  /*0340*/  SYNCS.EXCH.64 URZ, [UR9], UR4 ;  /* 0x00000004093f75b2 */ /* 0x0010620008000100 */
[----:B------:R0:W2:Y:S01]  /*0350*/  SYNCS.EXCH.64 URZ, [UR9+0x90], UR6 ;  /* 0x00009006093f75b2 */ /* 0x0000a20008000100 */
[----:B------:R0:W3:Y:S01]  /*0360*/  SYNCS.EXCH.64 URZ, [UR9+0x8], UR4 ;  /* 0x00000804093f75b2 */ /* 0x0000e20008000100 */
[----:B------:R0:W4:Y:S01]  /*0370*/  SYNCS.EXCH.64 URZ, [UR9+0x98], UR6 ;  /* 0x00009806093f75b2 */ /* 0x0001220008000100 */
[----:B------:R0:W0:Y:S01]  /*0380*/  SYNCS.EXCH.64 URZ, [UR9+0x10], UR4 ;  /* 0x00001004093f75b2 */ /* 0x0000220008000100 */
        /* <DEDUP_REMOVED lines=31> */
[----:B-1234-:R-:W-:Y:S01]  /*0580*/  NOP ;  /* 0x0000000000007918 */ /* 0x01efe20000000000 */
.L_x_3:
[----:B0-----:R-:W-:Y:S05]  /*0590*/  BSYNC B0 ;  /* 0x0000000000007941 */ /* 0x001fea0003800000 */
.L_x_2:
[----:B------:R-:W-:Y:S01]  /*05a0*/  SHF.R.S32.HI R2, RZ, 0x1f, R4 ;  /* 0x0000001fff027819 */ /* 0x000fe20000011404 */
[----:B------:R-:W0:Y:S01]  /*05b0*/  SHFL.IDX PT, R0, R0, RZ, 0x1f ;  /* 0x00001fff00007589 */ /* 0x000e2200000e0000 */
[----:B------:R-:W1:Y:S01]  /*05c0*/  S2UR UR9, SR_CTAID.X ;  /* 0x00000000000979c3 */ /* 0x000e620000002500 */
[----:B------:R-:W-:Y:S02]  /*05d0*/  ELECT P0, URZ, PT ;  /* 0x00000000003f782f */ /* 0x000fe40003800000 */
[----:B------:R-:W-:Y:S01]  /*05e0*/  LEA.HI R2, R2, R4, RZ, 0x7 ;  /* 0x0000000402027211 */ /* 0x000fe200078f38ff */
[----:B------:R-:W-:Y:S01]  /*05f0*/  ULDC UR4, c[0x0][0x150] ;  /* 0x0000540000047ab9 */ /* 0x000fe20000000800 */
[----:B------:R-:W-:Y:S01]  /*0600*/  SHF.R.S32.HI R6, RZ, 0x1f, R3 ;  /* 0x0000001fff067819 */ /* 0x000fe20000011403 */
[----:B------:R-:W-:Y:S01]  /*0610*/  NOP ;  /* 0x0000000000007918 */ /* 0x000fe20000000000 */
[----:B------:R-:W-:Y:S01]  /*0620*/  LOP3.LUT R2, R2, 0xffffff80, RZ, 0xc0, !PT ;  /* 0xffffff8002027812 */ /* 0x000fe200078ec0ff */
[----:B------:R-:W-:Y:S01]  /*0630*/  NOP ;  /* 0x0000000000007918 */ /* 0x000fe20000000000 */
[----:B------:R-:W-:Y:S01]  /*0640*/  LEA.HI R6, R6, R3, RZ, 0x2 ;  /* 0x0000000306067211 */ /* 0x000fe200078f10ff */
[----:B------:R-:W2:Y:S02]  /*0650*/  LDC R8, c[0x0][0x144] ;  /* 0x00005100ff087b82 */ /* 0x000ea40000000800 */
[----:B------:R-:W-:Y:S01]  /*0660*/  IMAD.IADD R4, R4, 0x1, -R2 ;  /* 0x0000000104047824 */ /* 0x000fe200078e0a02 */
[----:B------:R-:W-:Y:S01]  /*0670*/  LOP3.LUT R6, R6, 0x3ffffffc, RZ, 0xc0, !PT ;  /* 0x3ffffffc06067812 */ /* 0x000fe200078ec0ff */
[----:B------:R-:W3:Y:S03]  /*0680*/  S2R R2, SR_CTAID.Y ;  /* 0x0000000000027919 */ /* 0x000ee60000002600 */
[----:B------:R-:W-:Y:S01]  /*0690*/  SHF.R.S32.HI R5, RZ, 0x1f, R4 ;  /* 0x0000001fff057819 */ /* 0x000fe20000011404 */
[----:B------:R-:W-:Y:S01]  /*06a0*/  IMAD.IADD R6, R3, 0x1, -R6 ;  /* 0x0000000103067824 */ /* 0x000fe200078e0a06 */
[----:B------:R-:W4:Y:S02]  /*06b0*/  LDC R11, c[0x0][0x148] ;  /* 0x00005200ff0b7b82 */ /* 0x000f240000000800 */
[----:B------:R-:W-:-:S02]  /*06c0*/  LEA.HI R5, R5, R4, RZ, 0x3 ;  /* 0x0000000405057211 */ /* 0x000fc400078f18ff */
[----:B0-----:R-:W-:Y:S02]  /*06d0*/  ISETP.NE.OR P0, PT, R0, RZ, !P0 ;  /* 0x000000ff0000720c */ /* 0x001fe40004705670 */
[--C-:B------:R-:W-:Y:S02]  /*06e0*/  SHF.R.S32.HI R0, RZ, 0x3, R5.reuse ;  /* 0x00000003ff007819 */ /* 0x100fe40000011405 */
[----:B------:R-:W-:Y:S02]  /*06f0*/  SHF.R.S32.HI R5, RZ, 0x1f, R5 ;  /* 0x0000001fff057819 */ /* 0x000fe40000011405 */
[----:B-1----:R-:W-:Y:S02]  /*0700*/  I2FP.F32.U32 R7, UR9 ;  /* 0x0000000900077c45 */ /* 0x002fe40008201000 */
[----:B------:R-:W-:-:S03]  /*0710*/  LEA.HI R5, R5, R0, RZ, 0x2 ;  /* 0x0000000005057211 */ /* 0x000fc600078f10ff */
[----:B------:R-:W-:Y:S01]  /*0720*/  FMUL R7, R7, UR4 ;  /* 0x0000000407077c20 */ /* 0x000fe20008400000 */
[----:B------:R-:W-:Y:S01]  /*0730*/  LOP3.LUT R5, R5, 0xfffffffc, RZ, 0xc0, !PT ;  /* 0xfffffffc05057812 */ /* 0x000fe200078ec0ff */
[----:B------:R-:W-:Y:S01]  /*0740*/  VOTEU.ALL UP0, P0 ;  /* 0x00000000003f7886 */ /* 0x000fe20000000000 */
[----:B------:R-:W-:Y:S01]  /*0750*/  ULDC UR4, c[0x0][0x154] ;  /* 0x0000550000047ab9 */ /* 0x000fe20000000800 */
[----:B------:R-:W-:Y:S02]  /*0760*/  VOTEU.ALL UP1, P0 ;  /* 0x00000000003f7886 */ /* 0x000fe40000020000 */
[----:B------:R-:W0:Y:S01]  /*0770*/  F2I.U32.TRUNC.NTZ R7, R7 ;  /* 0x0000000700077305 */ /* 0x000e22000020f000 */
[----:B------:R-:W-:Y:S01]  /*0780*/  IMAD.IADD R5, R0, 0x1, -R5 ;  /* 0x0000000100057824 */ /* 0x000fe200078e0a05 */
[----:B------:R-:W1:Y:S01]  /*0790*/  @!UP0 S2UR UR7, SR_CgaCtaId ;  /* 0x00000000000789c3 */ /* 0x000e620000008800 */
[----:B------:R-:W-:Y:S02]  /*07a0*/  @!UP0 UMOV UR6, 0x400 ;  /* 0x0000040000068882 */ /* 0x000fe40000000000 */
[----:B------:R-:W-:Y:S01]  /*07b0*/  IMAD R5, R6, 0x4, R5 ;  /* 0x0000000406057824 */ /* 0x000fe200078e0205 */
[----:B---3--:R-:W-:-:S04]  /*07c0*/  I2FP.F32.U32 R9, R2 ;  /* 0x0000000200097245 */ /* 0x008fc80000201000 */
[----:B------:R-:W-:Y:S01]  /*07d0*/  LEA.HI R0, R5, R5, RZ, 0x1 ;  /* 0x0000000505007211 */ /* 0x000fe200078f08ff */
[----:B------:R-:W-:Y:S01]  /*07e0*/  FMUL R9, R9, UR4 ;  /* 0x0000000409097c20 */ /* 0x000fe20008400000 */
[----:B------:R-:W-:Y:S02]  /*07f0*/  UMOV UR4, 0x20 ;  /* 0x0000002000047882 */ /* 0x000fe40000000000 */
[----:B------:R-:W-:Y:S01]  /*0800*/  LOP3.LUT R6, R0, 0xfffffffe, RZ, 0xc0, !PT ;  /* 0xfffffffe00067812 */ /* 0x000fe200078ec0ff */
[----:B0-----:R-:W-:Y:S01]  /*0810*/  IMAD.MOV R13, RZ, RZ, -R7 ;  /* 0x000000ffff0d7224 */ /* 0x001fe200078e0a07 */
[----:B------:R-:W-:-:S04]  /*0820*/  @!UP0 UIADD3 UR4, -UR4, 0x100000, URZ ;  /* 0x0010000004048890 */ /* 0x000fc8000fffe13f */
[----:B------:R-:W-:Y:S02]  /*0830*/  @!UP0 USHF.L.U32 UR5, UR4, 0xb, URZ ;  /* 0x0000000b04058899 */ /* 0x000fe4000800063f */
[----:B------:R-:W-:Y:S01]  /*0840*/  @!UP0 USHF.L.U32 UR4, UR4, 0x1, URZ ;  /* 0x0000000104048899 */ /* 0x000fe2000800063f */
[----:B------:R-:W0:Y:S01]  /*0850*/  F2I.U32.TRUNC.NTZ R9, R9 ;  /* 0x0000000900097305 */ /* 0x000e22000020f000 */
[----:B--2---:R-:W-:Y:S02]  /*0860*/  IMAD R0, R8, R13, UR9 ;  /* 0x0000000908007e24 */ /* 0x004fe4000f8e020d */
[C---:B------:R-:W-:Y:S02]  /*0870*/  IMAD.IADD R7, R5.reuse, 0x1, -R6 ;  /* 0x0000000105077824 */ /* 0x040fe400078e0a06 */
[----:B------:R-:W-:-:S03]  /*0880*/  IMAD.SHL.U32 R6, R5, 0x4, RZ ;  /* 0x0000000405067824 */ /* 0x000fc600078e00ff */
[----:B------:R-:W-:Y:S01]  /*0890*/  ISETP.NE.AND P2, PT, R7, R0, PT ;  /* 0x000000000700720c */ /* 0x000fe20003f45270 */
[----:B-1----:R-:W-:Y:S01]  /*08a0*/  @!UP0 ULEA UR6, UR7, UR6, 0x18 ;  /* 0x0000000607068291 */ /* 0x002fe2000f8ec03f */
[----:B------:R-:W-:Y:S01]  /*08b0*/  LOP3.LUT R10, R5, 0xc, R6, 0x78, !PT ;  /* 0x0000000c050a7812 */ /* 0x000fe200078e7806 */
[----:B------:R-:W1:Y:S01]  /*08c0*/  LDC R7, c[0x0][0x140] ;  /* 0x00005000ff077b82 */ /* 0x000e620000000800 */
[----:B------:R-:W-:Y:S01]  /*08d0*/  VOTEU.ALL UP0, P0 ;  /* 0x00000000003f7886 */ /* 0x000fe20000000000 */
[----:B------:R-:W-:Y:S01]  /*08e0*/  LOP3.LUT P0, RZ, R4, 0x7, RZ, 0xc0, !PT ;  /* 0x0000000704ff7812 */ /* 0x000fe2000780c0ff */
[----:B0-----:R-:W-:Y:S01]  /*08f0*/  IMAD.MOV R12, RZ, RZ, -R9 ;  /* 0x000000ffff0c7224 */ /* 0x001fe200078e0a09 */
[----:B------:R0:W-:Y:S01]  /*0900*/  STL [R1+0x7c], R10 ;  /* 0x00007c0a01007387 */ /* 0x0001e20000100800 */
[----:B------:R-:W-:Y:S01]  /*0910*/  IMAD.MOV.U32 R4, RZ, RZ, 0x1 ;  /* 0x00000001ff047424 */ /* 0x000fe200078e00ff */
[----:B------:R-:W-:Y:S01]  /*0920*/  ISETP.LT.U32.AND P0, PT, R10, 0x2, !P0 ;  /* 0x000000020a00780c */ /* 0x000fe20004701070 */
[----:B----4-:R-:W-:-:S03]  /*0930*/  IMAD R6, R11, R12, R2 ;  /* 0x0000000c0b067224 */ /* 0x010fc600078e0202 */
[----:B------:R-:W-:Y:S01]  /*0940*/  @P2 LEA.HI R5, R10, R10, RZ, 0x1 ;  /* 0x0000000a0a052211 */ /* 0x000fe200078f08ff */
[----:B------:R-:W2:Y:S02]  /*0950*/  FENCE.VIEW.ASYNC.S ;  /* 0x00000000000073c6 */ /* 0x000ea40000000000 */
[----:B--2---:R0:W2:Y:S01]  /*0960*/  @!UP0 SYNCS.EXCH.64 URZ, [UR6+0x130], UR4 ;  /* 0x00013004063f85b2 */ /* 0x0040a20008000100 */
[----:B------:R-:W-:-:S04]  /*0970*/  @P2 SHF.R.S32.HI R5, RZ, 0x1, R5 ;  /* 0x00000001ff052819 */ /* 0x000fc80000011405 */
[----:B------:R-:W-:Y:S02]  /*0980*/  @P2 ISETP.NE.AND P3, PT, R5, R6, PT ;  /* 0x000000060500220c */ /* 0x000fe40003f65270 */
[----:B------:R-:W-:Y:S02]  /*0990*/  SEL R5, RZ, 0x1, !P0 ;  /* 0x00000001ff057807 */ /* 0x000fe40004000000 */
[----:B------:R-:W-:Y:S02]  /*09a0*/  @P2 SEL R4, RZ, 0x1, P3 ;  /* 0x00000001ff042807 */ /* 0x000fe40001800000 */
[----:B-1----:R-:W-:Y:S02]  /*09b0*/  ISETP.EQ.U32.AND P4, PT, R7, 0x1, PT ;  /* 0x000000010700780c */ /* 0x002fe40003f82070 */
[----:B------:R-:W-:Y:S01]  /*09c0*/  LOP3.LUT R4, R4, R5, RZ, 0xc0, !PT ;  /* 0x0000000504047212 */ /* 0x000fe200078ec0ff */
[----:B------:R0:W1:Y:S01]  /*09d0*/  @!UP1 SYNCS.EXCH.64 URZ, [UR6+0x138], UR4 ;  /* 0x00013804063f95b2 */ /* 0x0000620008000100 */
[----:B------:R-:W-:-:S03]  /*09e0*/  NOP ;  /* 0x0000000000007918 */ /* 0x000fc60000000000 */
[----:B------:R0:W-:Y:S06]  /*09f0*/  STL [R1+0x78], R4 ;  /* 0x0000780401007387 */ /* 0x0001ec0000100800 */
[----:B--2---:R-:W-:Y:S05]  /*0a00*/  @!P4 BRA `(.L_x_4) ;  /* 0x000000000008c947 */ /* 0x004fea0003800000 */
[----:B-1----:R-:W-:Y:S01]  /*0a10*/  UCGABAR_ARV ;  /* 0x00000000000079c7 */ /* 0x002fe20008000000 */
[----:B------:R-:W-:Y:S05]  /*0a20*/  BRA `(.L_x_5) ;  /* 0x0000000000047947 */ /* 0x000fea0003800000 */
.L_x_4:
[----:B-1----:R-:W-:Y:S01]  /*0a30*/  NOP ;  /* 0x0000000000007918 */ /* 0x002fe20000000000 */
.L_x_5:
[----:B------:R-:W1:Y:S01]  /*0a40*/  LDC R3, c[0x0][0x65c] ;  /* 0x00019700ff037b82 */ /* 0x000e620000000800 */
[----:B0-----:R-:W-:Y:S02]  /*0a50*/  IMAD.U32 R4, RZ, RZ, UR9 ;  /* 0x00000009ff047e24 */ /* 0x001fe4000f8e00ff */
[----:B------:R-:W-:Y:S01]  /*0a60*/  IMAD.MOV.U32 R5, RZ, RZ, RZ ;  /* 0x000000ffff057224 */ /* 0x000fe200078e00ff */
[----:B-1----:R-:W-:-:S13]  /*0a70*/  ISETP.NE.AND P2, PT, R3, 0x1, PT ;  /* 0x000000010300780c */ /* 0x002fda0003f45270 */
[----:B------:R-:W0:Y:S01]  /*0a80*/  @P2 LDC R7, c[0x0][0x10] ;  /* 0x00000400ff072b82 */ /* 0x000e220000000800 */
[----:B------:R-:W-:Y:S02]  /*0a90*/  @P2 IMAD.MOV.U32 R3, RZ, RZ, RZ ;  /* 0x000000ffff032224 */ /* 0x000fe400078e00ff */
[----:B------:R-:W-:-:S05]  /*0aa0*/  @P2 IMAD.MOV.U32 R13, RZ, RZ, RZ ;  /* 0x000000ffff0d2224 */ /* 0x000fca00078e00ff */
[----:B------:R-:W1:Y:S01]  /*0ab0*/  @!P2 LDC R9, c[0x0][0xc] ;  /* 0x00000300ff09ab82 */ /* 0x000e620000000800 */
[----:B0-----:R-:W-:-:S04]  /*0ac0*/  @P2 IMAD.WIDE.U32 R6, R7, UR9, R2 ;  /* 0x0000000907062c25 */ /* 0x001fc8000f8e0002 */
[----:B------:R-:W-:Y:S02]  /*0ad0*/  @P2 IMAD.MOV.U32 R19, RZ, RZ, R6 ;  /* 0x000000ffff132224 */ /* 0x000fe400078e0006 */
[----:B------:R-:W-:Y:S02]  /*0ae0*/  @P2 IMAD.IADD R23, R7, 0x1, R13 ;  /* 0x0000000107172824 */ /* 0x000fe400078e020d */
[----:B-1----:R-:W-:-:S04]  /*0af0*/  @!P2 IMAD.WIDE.U32 R4, R2, R9, R4 ;  /* 0x000000090204a225 */ /* 0x002fc800078e0004 */
[----:B------:R-:W-:Y:S02]  /*0b00*/  @!P2 IMAD.MOV.U32 R19, RZ, RZ, R4 ;  /* 0x000000ffff13a224 */ /* 0x000fe400078e0004 */
[----:B------:R-:W-:-:S03]  /*0b10*/  @!P2 IMAD.MOV.U32 R23, RZ, RZ, R5 ;  /* 0x000000ffff17a224 */ /* 0x000fc600078e0005 */
[----:B------:R0:W-:Y:S04]  /*0b20*/  STL [R1+0x84], R19 ;  /* 0x0000841301007387 */ /* 0x0001e80000100800 */
[----:B------:R0:W-:Y:S01]  /*0b30*/  STL [R1+0x80], R23 ;  /* 0x0000801701007387 */ /* 0x0001e20000100800 */
[----:B------:R-:W-:Y:S05]  /*0b40*/  @!P4 BRA `(.L_x_6) ;  /* 0x00000000000cc947 */ /* 0x000fea0003800000 */
[----:B------:R-:W-:Y:S01]  /*0b50*/  UCGABAR_WAIT ;  /* 0x0000000000007dc7 */ /* 0x000fe20008000000 */
[----:B------:R-:W-:Y:S01]  /*0b60*/  CCTL.IVALL ;  /* 0x00000000ff00798f */ /* 0x000fe20002000000 */
[----:B------:R-:W-:Y:S05]  /*0b70*/  BRA `(.L_x_7) ;  /* 0x0000000000047947 */ /* 0x000fea0003800000 */
.L_x_6:
[----:B------:R-:W-:Y:S06]  /*0b80*/  BAR.SYNC.DEFER_BLOCKING 0x0 ;  /* 0x0000000000007b1d */ /* 0x000fec0000010000 */
.L_x_7:
[----:B------:R-:W-:Y:S05]  /*0b90*/  @!P1 BRA `(.L_x_8) ;  /* 0x000000e0007c9947 */ /* 0x000fea0003800000 */
[----:B------:R-:W-:-:S06]  /*0ba0*/  UISETP.GT.U32.AND UP0, UPT, UR10, 0x1, UPT ;  /* 0x000000010a00788c */ /* 0x000fcc000bf04070 */
[----:B------:R-:W-:-:S13]  /*0bb0*/  PLOP3.LUT P0, PT, PT, PT, UP0, 0x80, 0x0 ;  /* 0x000000000000781c */ /* 0x000fda0003f0f008 */
[----:B------:R-:W-:Y:S05]  /*0bc0*/  @P0 EXIT ;  /* 0x000000000000094d */ /* 0x000fea0003800000 */
[----:B------:R-:W-:Y:S01]  /*0bd0*/  IMAD.MOV.U32 R6, RZ, RZ, -0x1 ;  /* 0xffffffffff067424 */ /* 0x000fe200078e00ff */
[----:B------:R-:W-:Y:S01]  /*0be0*/  ULDC.64 UR4, c[0x0][0x650] ;  /* 0x0001940000047ab9 */ /* 0x000fe20000000a00 */
[----:B------:R-:W-:Y:S01]  /*0bf0*/  IMAD.MOV.U32 R5, RZ, RZ, -0x1 ;  /* 0xffffffffff057424 */ /* 0x000fe200078e00ff */
[----:B------:R-:W-:Y:S01]  /*0c00*/  ISETP.GE.U32.AND P0, PT, R19, UR4, PT ;  /* 0x0000000413007c0c */ /* 0x000fe2000bf06070 */
[----:B------:R-:W-:Y:S01]  /*0c10*/  UMOV UR23, 0xffffffff ;  /* 0xffffffff00177882 */ /* 0x000fe20000000000 */
[----:B------:R1:W-:Y:S01]  /*0c20*/  STL [R1+0x8c], R6 ;  /* 0x00008c0601007387 */ /* 0x0003e20000100800 */
[----:B------:R-:W-:Y:S02]  /*0c30*/  PRMT R4, RZ, 0x7610, R4 ;  /* 0x00007610ff047816 */ /* 0x000fe40000000004 */
[----:B------:R-:W-:Y:S01]  /*0c40*/  ISETP.GE.U32.AND.EX P0, PT, R23, UR5, PT, P0 ;  /* 0x0000000517007c0c */ /* 0x000fe2000bf06100 */
[----:B------:R1:W-:-:S12]  /*0c50*/  STL [R1+0x88], R5 ;  /* 0x0000880501007387 */ /* 0x0003d80000100800 */
[----:B-1----:R-:W-:Y:S05]  /*0c60*/  @P0 BRA `(.L_x_9) ;  /* 0x0000000400380947 */ /* 0x002fea0003800000 */
[----:B------:R-:W1:Y:S01]  /*0c70*/  LDC.64 R14, c[0x0][0x628] ;  /* 0x00018a00ff0e7b82 */ /* 0x000e620000000a00 */
[----:B------:R-:W-:Y:S02]  /*0c80*/  IMAD.MOV.U32 R4, RZ, RZ, R19 ;  /* 0x000000ffff047224 */ /* 0x000fe400078e0013 */
[----:B------:R-:W-:-:S05]  /*0c90*/  IMAD.MOV.U32 R5, RZ, RZ, R23 ;  /* 0x000000ffff057224 */ /* 0x000fca00078e0017 */
[----:B------:R-:W2:Y:S08]  /*0ca0*/  LDC R10, c[0x0][0x630] ;  /* 0x00018c00ff0a7b82 */ /* 0x000eb00000000800 */
[----:B------:R-:W3:Y:S01]  /*0cb0*/  LDC.64 R16, c[0x0][0x620] ;  /* 0x00018800ff107b82 */ /* 0x000ee20000000a00 */
[----:B-1----:R-:W-:-:S04]  /*0cc0*/  ISETP.NE.U32.AND P0, PT, R14, RZ, PT ;  /* 0x000000ff0e00720c */ /* 0x002fc80003f05070 */
[----:B------:R-:W-:-:S13]  /*0cd0*/  ISETP.NE.AND.EX P0, PT, R15, RZ, PT, P0 ;  /* 0x000000ff0f00720c */ /* 0x000fda0003f05300 */
[----:B--23--:R-:W-:Y:S05]  /*0ce0*/  @!P0 BRA `(.L_x_10) ;  /* 0x0000000000288947 */ /* 0x00cfea0003800000 */
[----:B------:R-:W1:Y:S02]  /*0cf0*/  LDC R9, c[0x0][0x634] ;  /* 0x00018d00ff097b82 */ /* 0x000e640000000800 */
[----:B-1----:R-:W-:-:S05]  /*0d00*/  IADD3 R9, P0, R19, R9, RZ ;  /* 0x0000000913097210 */ /* 0x002fca0007f1e0ff */
[----:B------:R-:W-:-:S04]  /*0d10*/  IMAD.X R13, RZ, RZ, R23, P0 ;  /* 0x000000ffff0d7224 */ /* 0x000fc800000e0617 */
[----:B------:R-:W-:-:S04]  /*0d20*/  IMAD.WIDE.U32 R4, R13, R14, RZ ;  /* 0x0000000e0d047225 */ /* 0x000fc800078e00ff */
[----:B------:R-:W-:-:S04]  /*0d30*/  IMAD.WIDE.U32 R6, P0, R9, R15, R4 ;  /* 0x0000000f09067225 */ /* 0x000fc80007800004 */
[----:B------:R-:W-:-:S04]  /*0d40*/  IMAD.WIDE.U32 R4, R9, R14, RZ ;  /* 0x0000000e09047225 */ /* 0x000fc800078e00ff */
[----:B------:R-:W-:Y:S01]  /*0d50*/  IMAD.X R9, RZ, RZ, RZ, P0 ;  /* 0x000000ffff097224 */ /* 0x000fe200000e06ff */
[----:B------:R-:W-:Y:S01]  /*0d60*/  IADD3 RZ, P0, R5, R6, RZ ;  /* 0x0000000605ff7210 */ /* 0x000fe20007f1e0ff */
[----:B------:R-:W-:-:S04]  /*0d70*/  IMAD.MOV.U32 R8, RZ, RZ, R7 ;  /* 0x000000ffff087224 */ /* 0x000fc800078e0007 */
[----:B------:R-:W-:-:S08]  /*0d80*/  IMAD.WIDE.U32.X R4, R13, R15, R8, P0 ;  /* 0x0000000f0d047225 */ /* 0x000fd000000e0408 */
.L_x_10:
[----:B------:R-:W1:Y:S01]  /*0d90*/  LDC.64 R20, c[0x0][0x640] ;  /* 0x00019000ff147b82 */ /* 0x000e620000000a00 */
[-C--:B------:R-:W-:Y:S01]  /*0da0*/  SHF.R.U64 R22, R4, R10.reuse, R5 ;  /* 0x0000000a04167219 */ /* 0x080fe20000001205 */
[----:B------:R-:W-:Y:S01]  /*0db0*/  IMAD.MOV.U32 R4, RZ, RZ, R19 ;  /* 0x000000ffff047224 */ /* 0x000fe200078e0013 */
[----:B------:R-:W-:Y:S01]  /*0dc0*/  SHF.R.U32.HI R3, RZ, R10, R5 ;  /* 0x0000000aff037219 */ /* 0x000fe20000011605 */
[----:B------:R-:W-:Y:S01]  /*0dd0*/  IMAD.MOV.U32 R5, RZ, RZ, R23 ;  /* 0x000000ffff057224 */ /* 0x000fe200078e0017 */
[----:B------:R-:W-:Y:S01]  /*0de0*/  IADD3 R7, P0, RZ, -R22, RZ ;  /* 0x80000016ff077210 */ /* 0x000fe20007f1e0ff */
[----:B0-----:R-:W-:Y:S02]  /*0df0*/  IMAD R23, R11, R12, R2 ;  /* 0x0000000c0b177224 */ /* 0x001fe400078e0202 */
[----:B------:R-:W0:Y:S01]  /*0e00*/  LDC R8, c[0x0][0x618] ;  /* 0x00018600ff087b82 */ /* 0x000e220000000800 */
[----:B------:R-:W-:Y:S02]  /*0e10*/  IMAD.MOV.U32 R11, RZ, RZ, 0x1 ;  /* 0x00000001ff0b7424 */ /* 0x000fe400078e00ff */
[----:B------:R-:W-:-:S02]  /*0e20*/  IMAD.X R3, RZ, RZ, ~R3, P0 ;  /* 0x000000ffff037224 */ /* 0x000fc400000e0e03 */
[----:B------:R-:W-:-:S03]  /*0e30*/  IMAD.WIDE.U32 R4, R7, R16, R4 ;  /* 0x0000001007047225 */ /* 0x000fc600078e0004 */
[----:B------:R-:W2:Y:S01]  /*0e40*/  LDC R14, c[0x0][0x608] ;  /* 0x00018200ff0e7b82 */ /* 0x000ea20000000800 */
[----:B------:R-:W-:-:S04]  /*0e50*/  IMAD R6, R3, R16, RZ ;  /* 0x0000001003067224 */ /* 0x000fc800078e02ff */
[----:B------:R-:W-:-:S03]  /*0e60*/  IMAD R3, R7, R17, R6 ;  /* 0x0000001107037224 */ /* 0x000fc600078e0206 */
[----:B------:R-:W3:Y:S01]  /*0e70*/  LDC R18, c[0x0][0x658] ;  /* 0x00019600ff127b82 */ /* 0x000ee20000000800 */
[----:B------:R-:W-:Y:S01]  /*0e80*/  IMAD.IADD R3, R5, 0x1, R3 ;  /* 0x0000000105037824 */ /* 0x000fe200078e0203 */
[----:B-1----:R-:W-:Y:S01]  /*0e90*/  ISETP.NE.U32.AND P0, PT, R20, RZ, PT ;  /* 0x000000ff1400720c */ /* 0x002fe20003f05070 */
[----:B------:R-:W-:-:S03]  /*0ea0*/  IMAD.MOV.U32 R5, RZ, RZ, -0x1 ;  /* 0xffffffffff057424 */ /* 0x000fc600078e00ff */
[----:B------:R-:W-:Y:S02]  /*0eb0*/  ISETP.NE.AND.EX P0, PT, R21, RZ, PT, P0 ;  /* 0x000000ff1500720c */ /* 0x000fe40003f05300 */
[----:B------:R-:W1:Y:S01]  /*0ec0*/  LDC R13, c[0x0][0x600] ;  /* 0x00018000ff0d7b82 */ /* 0x000e620000000800 */
[-CC-:B0-----:R-:W-:Y:S02]  /*0ed0*/  SHF.R.U64 R10, R4, R8.reuse, R3.reuse ;  /* 0x00000008040a7219 */ /* 0x181fe40000001203 */
[----:B------:R-:W-:-:S05]  /*0ee0*/  SHF.R.U32.HI R3, RZ, R8, R3 ;  /* 0x00000008ff037219 */ /* 0x000fca0000011603 */
[----:B------:R-:W0:Y:S01]  /*0ef0*/  LDC R15, c[0x0][0x648] ;  /* 0x00019200ff0f7b82 */ /* 0x000e220000000800 */
[-CC-:B--2---:R-:W-:Y:S02]  /*0f00*/  SHF.R.U64 R19, R10, R14.reuse, R3.reuse ;  /* 0x0000000e0a137219 */ /* 0x184fe40000001203 */
[----:B------:R-:W-:-:S05]  /*0f10*/  SHF.R.U32.HI R3, RZ, R14, R3 ;  /* 0x0000000eff037219 */ /* 0x000fca0000011603 */
[----:B------:R-:W2:Y:S01]  /*0f20*/  LDC R17, c[0x0][0x638] ;  /* 0x00018e00ff117b82 */ /* 0x000ea20000000800 */
[-C--:B---3--:R-:W-:Y:S02]  /*0f30*/  SHF.L.U32 R2, R5, R18.reuse, RZ ;  /* 0x0000001205027219 */ /* 0x088fe400000006ff */
[--C-:B------:R-:W-:Y:S02]  /*0f40*/  SHF.R.U64 R12, R19, R18, R3.reuse ;  /* 0x00000012130c7219 */ /* 0x100fe40000001203 */
[----:B------:R-:W-:Y:S02]  /*0f50*/  LOP3.LUT R8, RZ, R2, RZ, 0x33, !PT ;  /* 0x00000002ff087212 */ /* 0x000fe400078e33ff */
[----:B------:R-:W-:Y:S01]  /*0f60*/  SHF.R.U32.HI R3, RZ, R18, R3 ;  /* 0x00000012ff037219 */ /* 0x000fe20000011603 */
[----:B------:R-:W3:Y:S01]  /*0f70*/  LDC R16, c[0x0][0x610] ;  /* 0x00018400ff107b82 */ /* 0x000ee20000000800 */
[----:B------:R-:W-:Y:S01]  /*0f80*/  IMAD.MOV.U32 R2, RZ, RZ, R12 ;  /* 0x000000ffff027224 */ /* 0x000fe200078e000c */
[----:B------:R-:W-:Y:S06]  /*0f90*/  @!P0 BRA `(.L_x_11) ;  /* 0x0000000000288947 */ /* 0x000fec0003800000 */
[----:B------:R-:W4:Y:S02]  /*0fa0*/  LDC R7, c[0x0][0x64c] ;  /* 0x00019300ff077b82 */ /* 0x000f240000000800 */
[----:B----4-:R-:W-:-:S05]  /*0fb0*/  IADD3 R7, P0, R12, R7, RZ ;  /* 0x000000070c077210 */ /* 0x010fca0007f1e0ff */
        /* <DEDUP_REMOVED lines=8> */
.L_x_11:
[----:B0-----:R-:W-:Y:S01]  /*1040*/  SHF.R.U64 R4, R2, R15, R3 ;  /* 0x0000000f02047219 */ /* 0x001fe20000001203 */
[----:B-1----:R-:W-:Y:S01]  /*1050*/  VIADD R5, R13, 0xffffffff ;  /* 0xffffffff0d057836 */ /* 0x002fe20000000000 */
[----:B------:R-:W-:Y:S02]  /*1060*/  SHF.L.U32 R2, R11, R18, RZ ;  /* 0x000000120b027219 */ /* 0x000fe400000006ff */
[----:B------:R-:W-:Y:S01]  /*1070*/  LOP3.LUT R3, R19, R8, RZ, 0xc0, !PT ;  /* 0x0000000813037212 */ /* 0x000fe200078ec0ff */
[----:B------:R-:W-:Y:S01]  /*1080*/  IMAD.MOV R6, RZ, RZ, -R4 ;  /* 0x000000ffff067224 */ /* 0x000fe200078e0a04 */
[----:B------:R-:W-:Y:S02]  /*1090*/  SEL R0, R0, R23, !P2 ;  /* 0x0000001700007207 */ /* 0x000fe40005000000 */
[----:B------:R-:W-:Y:S01]  /*10a0*/  LOP3.LUT R5, R10, R5, RZ, 0xc0, !PT ;  /* 0x000000050a057212 */ /* 0x000fe200078ec0ff */
[----:B------:R-:W-:Y:S01]  /*10b0*/  IMAD R3, R2, R4, R3 ;  /* 0x0000000402037224 */ /* 0x000fe200078e0203 */
[----:B------:R-:W-:Y:S01]  /*10c0*/  R2UR UR23, R22 ;  /* 0x00000000161772ca */ /* 0x000fe200000e0000 */
[----:B--2---:R-:W-:-:S02]  /*10d0*/  IMAD R2, R6, R17, R12 ;  /* 0x0000001106027224 */ /* 0x004fc400078e020c */
[----:B---3--:R-:W-:Y:S02]  /*10e0*/  IMAD R0, R3, R16, R0 ;  /* 0x0000001003007224 */ /* 0x008fe400078e0200 */
[----:B------:R-:W-:Y:S02]  /*10f0*/  IMAD R3, R2, R13, R5 ;  /* 0x0000000d02037224 */ /* 0x000fe400078e0205 */
[----:B------:R-:W-:-:S03]  /*1100*/  IMAD.MOV.U32 R4, RZ, RZ, 0x1 ;  /* 0x00000001ff047424 */ /* 0x000fc600078e00ff */
[----:B------:R-:W-:Y:S02]  /*1110*/  SEL R2, R3, R0, !P2 ;  /* 0x0000000003027207 */ /* 0x000fe40005000000 */
[----:B------:R-:W-:-:S03]  /*1120*/  SEL R0, R0, R3, !P2 ;  /* 0x0000000300007207 */ /* 0x000fc60005000000 */
[----:B------:R1:W-:Y:S04]  /*1130*/  STL [R1+0x88], R2 ;  /* 0x0000880201007387 */ /* 0x0003e80000100800 */
[----:B------:R1:W-:Y:S02]  /*1140*/  STL [R1+0x8c], R0 ;  /* 0x00008c0001007387 */ /* 0x0003e40000100800 */
.L_x_9:
[----:B------:R-:W-:-:S08]  /*1150*/  NOP ;  /* 0x0000000000007918 */ /* 0x000fd00000000000 */
[----:B------:R-:W2:Y:S02]  /*1160*/  USETMAXREG.TRY_ALLOC.CTAPOOL UP0, 0xe8 ;  /* 0x000000e8000079c8 */ /* 0x000ea40008000600 */
[----:B--2---:R-:W-:-:S13]  /*1170*/  PLOP3.LUT P0, PT, PT, PT, UP0, 0x80, 0x0 ;  /* 0x000000000000781c */ /* 0x004fda0003f0f008 */
[----:B------:R-:W-:Y:S05]  /*1180*/  @!P0 BRA `(.L_x_9) ;  /* 0xfffffffc00f08947 */ /* 0x000fea000383ffff */
[----:B------:R-:W-:Y:S01]  /*1190*/  ULDC.64 UR4, c[0x0][0x598] ;  /* 0x0001660000047ab9 */ /* 0x000fe20000000a00 */
[----:B------:R-:W-:Y:S01]  /*11a0*/  ULDC.64 UR18, c[0x0][0x208] ;  /* 0x0000820000127ab9 */ /* 0x000fe20000000a00 */
[----:B------:R-:W-:-:S04]  /*11b0*/  ISETP.NE.U32.AND P0, PT, RZ, UR4, PT ;  /* 0x00000004ff007c0c */ /* 0x000fc8000bf05070 */
[----:B------:R-:W-:-:S13]  /*11c0*/  ISETP.NE.AND.EX P0, PT, RZ, UR5, PT, P0 ;  /* 0x00000005ff007c0c */ /* 0x000fda000bf05300 */
[----:B------:R-:W-:Y:S05]  /*11d0*/  @!P0 BRA `(.L_x_12) ;  /* 0x0000000000208947 */ /* 0x000fea0003800000 */
[----:B-1----:R-:W1:Y:S02]  /*11e0*/  LDC.64 R2, c[0x0][0x598] ;  /* 0x00016600ff027b82 */ /* 0x002e640000000a00 */
[----:B-1----:R-:W2:Y:S02]  /*11f0*/  LDG.E.64 R2, desc[UR18][R2.64] ;  /* 0x0000001202027981 */ /* 0x002ea4000c1e1b00 */
[----:B--2---:R-:W-:-:S04]  /*1200*/  ISETP.NE.U32.AND P0, PT, R2, RZ, PT ;  /* 0x000000ff0200720c */ /* 0x004fc80003f05070 */
[----:B------:R-:W-:-:S13]  /*1210*/  ISETP.NE.AND.EX P0, PT, R3, RZ, PT, P0 ;  /* 0x000000ff0300720c */ /* 0x000fda0003f05300 */
[----:B------:R-:W-:Y:S05]  /*1220*/  @!P0 BRA `(.L_x_12) ;  /* 0x00000000000c8947 */ /* 0x000fea0003800000 */
[----:B------:R-:W2:Y:S02]  /*1230*/  LD.E R2, desc[UR18][R2.64] ;  /* 0x0000001202027980 */ /* 0x000ea4000c101900 */
[----:B--2---:R-:W-:Y:S01]  /*1240*/  R2UR UR20, R2 ;  /* 0x00000000021472ca */ /* 0x004fe200000e0000 */
[----:B------:R-:W-:-:S14]  /*1250*/  BRA `(.L_x_13) ;  /* 0x0000000000247947 */ /* 0x000fdc0003800000 */
.L_x_12:
[----:B------:R-:W-:Y:S02]  /*1260*/  ULDC.64 UR4, c[0x0][0x588] ;  /* 0x0001620000047ab9 */ /* 0x000fe40000000a00 */
[----:B------:R-:W-:-:S04]  /*1270*/  ISETP.NE.U32.AND P0, PT, RZ, UR4, PT ;  /* 0x00000004ff007c0c */ /* 0x000fc8000bf05070 */
[----:B------:R-:W-:-:S13]  /*1280*/  ISETP.NE.AND.EX P0, PT, RZ, UR5, PT, P0 ;  /* 0x00000005ff007c0c */ /* 0x000fda000bf05300 */
[----:B------:R-:W-:Y:S05]  /*1290*/  @!P0 BRA `(.L_x_14) ;  /* 0x0000000000108947 */ /* 0x000fea0003800000 */
[----:B-1----:R-:W1:Y:S02]  /*12a0*/  LDC.64 R2, c[0x0][0x588] ;  /* 0x00016200ff027b82 */ /* 0x002e640000000a00 */
[----:B-1----:R-:W2:Y:S02]  /*12b0*/  LDG.E R2, desc[UR18][R2.64] ;  /* 0x0000001202027981 */ /* 0x002ea4000c1e1900 */
[----:B--2---:R-:W-:Y:S01]  /*12c0*/  R2UR UR20, R2 ;  /* 0x00000000021472ca */ /* 0x004fe200000e0000 */
[----:B------:R-:W-:-:S14]  /*12d0*/  BRA `(.L_x_13) ;  /* 0x0000000000047947 */ /* 0x000fdc0003800000 */
.L_x_14:
[----:B------:R-:W-:-:S05]  /*12e0*/  ULDC UR20, c[0x0][0x580] ;  /* 0x0001600000147ab9 */ /* 0x000fca0000000800 */
.L_x_13:
[----:B------:R-:W-:Y:S02]  /*12f0*/  ULDC.64 UR4, c[0x0][0x5a0] ;  /* 0x0001680000047ab9 */ /* 0x000fe40000000a00 */
        /* <DEDUP_REMOVED lines=11> */
.L_x_15:
        /* <DEDUP_REMOVED lines=8> */
.L_x_17:
[----:B------:R-:W-:-:S05]  /*1430*/  ULDC UR21, c[0x0][0x584] ;  /* 0x0001610000157ab9 */ /* 0x000fca0000000800 */
.L_x_16:
[----:B------:R-:W-:-:S13]  /*1440*/  LOP3.LUT P0, RZ, R4, 0xff, RZ, 0xc0, !PT ;  /* 0x000000ff04ff7812 */ /* 0x000fda000780c0ff */
[----:B------:R-:W-:Y:S05]  /*1450*/  @!P0 EXIT ;  /* 0x000000000000894d */ /* 0x000fea0003800000 */
[----:B------:R-:W-:Y:S01]  /*1460*/  ULDC UR4, c[0x0][0x28c] ;  /* 0x0000a30000047ab9 */ /* 0x000fe20000000800 */
[----:B------:R-:W-:Y:S02]  /*1470*/  ULOP3.LUT UR22, UR13, 0x1, URZ, 0xfc, !UPT ;  /* 0x000000010d167892 */ /* 0x000fe4000f8efc3f */
[----:B------:R-:W-:-:S04]  /*1480*/  UIADD3 UR4, UR4, 0x1f, URZ ;  /* 0x0000001f04047890 */ /* 0x000fc8000fffe03f */
[----:B------:R-:W-:-:S04]  /*1490*/  USHF.R.S32.HI UR5, URZ, 0x1f, UR4 ;  /* 0x0000001f3f057899 */ /* 0x000fc80008011404 */
[----:B------:R-:W-:-:S03]  /*14a0*/  ULEA.HI UR5, UR5, UR4, URZ, 0x5 ;  /* 0x0000000405057291 */ /* 0x000fc6000f8f283f */
[----:B------:R-:W-:Y:S01]  /*14b0*/  UMOV UR4, URZ ;  /* 0x0000003f00047c82 */ /* 0x000fe20008000000 */
[----:B------:R-:W-:-:S03]  /*14c0*/  USHF.R.S32.HI UR12, URZ, 0x5, UR5 ;  /* 0x000000053f0c7899 */ /* 0x000fc60008011405 */
[----:B------:R-:W-:-:S09]  /*14d0*/  UMOV UR5, URZ ;  /* 0x0000003f00057c82 */ /* 0x000fd20008000000 */
.L_x_300:
[----:B-1----:R-:W1:Y:S01]  /*14e0*/  S2R R0, SR_TID.X ;  /* 0x0000000000007919 */ /* 0x002e620000002100 */
[----:B--2---:R-:W2:Y:S01]  /*14f0*/  S2UR UR11, SR_CgaCtaId ;  /* 0x00000000000b79c3 */ /* 0x004ea20000008800 */
[----:B------:R-:W-:Y:S01]  /*1500*/  UMOV UR14, 0x400 ;  /* 0x00000400000e7882 */ /* 0x000fe20000000000 */
[----:B------:R-:W-:Y:S01]  /*1510*/  UMOV UR6, URZ ;  /* 0x0000003f00067c82 */ /* 0x000fe20008000000 */
[----:B------:R-:W-:Y:S01]  /*1520*/  STL [R1+0x74], RZ ;  /* 0x000074ff01007387 */ /* 0x000fe20000100800 */
[----:B------:R-:W-:Y:S01]  /*1530*/  UMOV UR7, URZ ;  /* 0x0000003f00077c82 */ /* 0x000fe20008000000 */
[----:B------:R-:W-:Y:S01]  /*1540*/  UMOV UR8, URZ ;  /* 0x0000003f00087c82 */ /* 0x000fe20008000000 */
[----:B------:R-:W-:Y:S01]  /*1550*/  UMOV UR16, UR5 ;  /* 0x0000000500107c82 */ /* 0x000fe20008000000 */
[----:B------:R-:W-:Y:S01]  /*1560*/  STL [R1+0x70], RZ ;  /* 0x000070ff01007387 */ /* 0x000fe20000100800 */
[----:B---3--:R-:W3:Y:S01]  /*1570*/  LDC R2, c[0x0][0x28c] ;  /* 0x0000a300ff027b82 */ /* 0x008ee20000000800 */
[----:B------:R-:W-:-:S02]  /*1580*/  CS2R R4, SRZ ;  /* 0x0000000000047805 */ /* 0x000fc4000001ff00 */
[----:B------:R-:W-:Y:S01]  /*1590*/  CS2R R6, SRZ ;  /* 0x0000000000067805 */ /* 0x000fe2000001ff00 */
[----:B------:R-:W-:Y:S01]  /*15a0*/  STL [R1+0x6c], RZ ;  /* 0x00006cff01007387 */ /* 0x000fe20000100800 */
[----:B------:R-:W-:Y:S02]  /*15b0*/  CS2R R8, SRZ ;  /* 0x0000000000087805 */ /* 0x000fe4000001ff00 */
[----:B------:R-:W-:Y:S02]  /*15c0*/  CS2R R10, SRZ ;  /* 0x00000000000a7805 */ /* 0x000fe4000001ff00 */
[----:B------:R-:W-:Y:S01]  /*15d0*/  CS2R R12, SRZ ;  /* 0x00000000000c7805 */ /* 0x000fe2000001ff00 */
[----:B------:R-:W-:Y:S01]  /*15e0*/  STL [R1+0x68], RZ ;  /* 0x000068ff01007387 */ /* 0x000fe20000100800 */
[----:B------:R-:W-:Y:S02]  /*15f0*/  CS2R R14, SRZ ;  /* 0x00000000000e7805 */ /* 0x000fe4000001ff00 */
[----:B------:R-:W-:-:S02]  /*1600*/  CS2R R16, SRZ ;  /* 0x0000000000107805 */ /* 0x000fc4000001ff00 */
[----:B0-----:R-:W-:Y:S01]  /*1610*/  CS2R R18, SRZ ;  /* 0x0000000000127805 */ /* 0x001fe2000001ff00 */
[----:B------:R-:W-:Y:S01]  /*1620*/  STL [R1+0x64], RZ ;  /* 0x000064ff01007387 */ /* 0x000fe20000100800 */
[----:B------:R-:W-:Y:S02]  /*1630*/  CS2R R20, SRZ ;  /* 0x0000000000147805 */ /* 0x000fe4000001ff00 */
[----:B------:R-:W-:Y:S02]  /*1640*/  CS2R R22, SRZ ;  /* 0x0000000000167805 */ /* 0x000fe4000001ff00 */
[----:B------:R-:W-:Y:S01]  /*1650*/  CS2R R152, SRZ ;  /* 0x0000000000987805 */ /* 0x000fe2000001ff00 */
[----:B------:R-:W-:Y:S01]  /*1660*/  STL [R1+0x60], RZ ;  /* 0x000060ff01007387 */ /* 0x000fe20000100800 */
[----:B--2---:R-:W-:Y:S01]  /*1670*/  ULEA UR14, UR11, UR14, 0x18 ;  /* 0x0000000e0b0e7291 */ /* 0x004fe2000f8ec03f */
[----:B------:R-:W-:Y:S02]  /*1680*/  CS2R R154, SRZ ;  /* 0x00000000009a7805 */ /* 0x000fe4000001ff00 */
[----:B------:R-:W-:Y:S01]  /*1690*/  CS2R R156, SRZ ;  /* 0x00000000009c7805 */ /* 0x000fe2000001ff00 */
[----:B------:R-:W-:Y:S01]  /*16a0*/  STL [R1+0x5c], RZ ;  /* 0x00005cff01007387 */ /* 0x000fe20000100800 */
[----:B------:R-:W-:-:S02]  /*16b0*/  CS2R R158, SRZ ;  /* 0x00000000009e7805 */ /* 0x000fc4000001ff00 */
[----:B------:R-:W-:Y:S02]  /*16c0*/  CS2R R160, SRZ ;  /* 0x0000000000a07805 */ /* 0x000fe4000001ff00 */
[----:B------:R-:W-:Y:S02]  /*16d0*/  CS2R R162, SRZ ;  /* 0x0000000000a27805 */ /* 0x000fe4000001ff00 */
[----:B-1----:R-:W-:Y:S01]  /*16e0*/  LOP3.LUT R0, R0, 0x80, RZ, 0xc0, !PT ;  /* 0x0000008000007812 */ /* 0x002fe200078ec0ff */
[----:B------:R-:W-:Y:S01]  /*16f0*/  STL [R1+0x58], RZ ;  /* 0x000058ff01007387 */ /* 0x000fe20000100800 */
[----:B---3--:R-:W-:Y:S02]  /*1700*/  ISETP.GE.AND P0, PT, R2, 0x1, PT ;  /* 0x000000010200780c */ /* 0x008fe40003f06270 */
[----:B------:R-:W-:Y:S02]  /*1710*/  CS2R R2, SRZ ;  /* 0x0000000000027805 */ /* 0x000fe4000001ff00 */
[----:B------:R-:W-:Y:S01]  /*1720*/  SHF.R.U32.HI R0, RZ, 0x7, R0 ;  /* 0x00000007ff007819 */ /* 0x000fe20000011600 */
[----:B------:R-:W-:Y:S01]  /*1730*/  STL [R1+0x54], RZ ;  /* 0x000054ff01007387 */ /* 0x000fe20000100800 */
[----:B------:R-:W-:-:S02]  /*1740*/  CS2R R164, SRZ ;  /* 0x0000000000a47805 */ /* 0x000fc4000001ff00 */
[----:B------:R-:W-:Y:S02]  /*1750*/  CS2R R166, SRZ ;  /* 0x0000000000a67805 */ /* 0x000fe4000001ff00 */
[----:B------:R-:W-:Y:S01]  /*1760*/  CS2R R168, SRZ ;  /* 0x0000000000a87805 */ /* 0x000fe2000001ff00 */
[----:B------:R-:W-:Y:S01]  /*1770*/  STL [R1+0x50], RZ ;  /* 0x000050ff01007387 */ /* 0x000fe20000100800 */
[----:B------:R-:W-:Y:S02]  /*1780*/  CS2R R170, SRZ ;  /* 0x0000000000aa7805 */ /* 0x000fe4000001ff00 */
[----:B------:R-:W-:Y:S02]  /*1790*/  CS2R R172, SRZ ;  /* 0x0000000000ac7805 */ /* 0x000fe4000001ff00 */
[----:B------:R-:W-:Y:S01]  /*17a0*/  CS2R R174, SRZ ;  /* 0x0000000000ae7805 */ /* 0x000fe2000001ff00 */
[----:B------:R-:W0:Y:S01]  /*17b0*/  SHFL.IDX PT, R0, R0, RZ, 0x1f ;  /* 0x00001fff00007589 */ /* 0x000e2200000e0000 */
[----:B------:R-:W-:-:S02]  /*17c0*/  CS2R R176, SRZ ;  /* 0x0000000000b07805 */ /* 0x000fc4000001ff00 */
[----:B------:R-:W-:Y:S02]  /*17d0*/  CS2R R178, SRZ ;  /* 0x0000000000b27805 */ /* 0x000fe4000001ff00 */
[----:B------:R-:W-:Y:S01]  /*17e0*/  CS2R R180, SRZ ;  /* 0x0000000000b47805 */ /* 0x000fe2000001ff00 */
[----:B------:R1:W-:Y:S01]  /*17f0*/  STL [R1+0x4c], RZ ;  /* 0x00004cff01007387 */ /* 0x0003e20000100800 */
[----:B------:R-:W-:Y:S02]  /*1800*/  CS2R R182, SRZ ;  /* 0x0000000000b67805 */ /* 0x000fe4000001ff00 */
[----:B------:R-:W-:Y:S02]  /*1810*/  CS2R R184, SRZ ;  /* 0x0000000000b87805 */ /* 0x000fe4000001ff00 */
[----:B------:R-:W-:Y:S01]  /*1820*/  CS2R R186, SRZ ;  /* 0x0000000000ba7805 */ /* 0x000fe2000001ff00 */
[----:B------:R1:W-:Y:S01]  /*1830*/  STL [R1+0x48], RZ ;  /* 0x000048ff01007387 */ /* 0x0003e20000100800 */
        /* <DEDUP_REMOVED lines=14> */
[----:B------:R-:W-:Y:S02]  /*1920*/  CS2R R210, SRZ ;  /* 0x0000000000d27805 */ /* 0x000fe4000001ff00 */
[----:B0-----:R-:W-:Y:S01]  /*1930*/  R2UR UR9, R0 ;  /* 0x00000000000972ca */ /* 0x001fe200000e0000 */
[----:B------:R1:W-:Y:S01]  /*1940*/  STL [R1+0x38], RZ ;  /* 0x000038ff01007387 */ /* 0x0003e20000100800 */
[----:B------:R-:W-:Y:S01]  /*1950*/  IMAD.MOV.U32 R0, RZ, RZ, RZ ;  /* 0x000000ffff007224 */ /* 0x000fe200078e00ff */
[----:B------:R-:W-:-:S02]  /*1960*/  CS2R R212, SRZ ;  /* 0x0000000000d47805 */ /* 0x000fc4000001ff00 */
[----:B------:R-:W-:Y:S01]  /*1970*/  CS2R R214, SRZ ;  /* 0x0000000000d67805 */ /* 0x000fe2000001ff00 */
[----:B------:R1:W-:Y:S01]  /*1980*/  STL [R1+0x34], RZ ;  /* 0x000034ff01007387 */ /* 0x0003e20000100800 */
[----:B------:R-:W-:Y:S02]  /*1990*/  CS2R R216, SRZ ;  /* 0x0000000000d87805 */ /* 0x000fe4000001ff00 */
[----:B------:R-:W-:Y:S02]  /*19a0*/  CS2R R218, SRZ ;  /* 0x0000000000da7805 */ /* 0x000fe4000001ff00 */
[----:B------:R-:W-:Y:S01]  /*19b0*/  CS2R R220, SRZ ;  /* 0x0000000000dc7805 */ /* 0x000fe2000001ff00 */
[----:B------:R1:W-:Y:S01]  /*19c0*/  STL [R1+0x30], RZ ;  /* 0x000030ff01007387 */ /* 0x0003e20000100800 */
[----:B------:R-:W-:Y:S02]  /*19d0*/  CS2R R222, SRZ ;  /* 0x0000000000de7805 */ /* 0x000fe4000001ff00 */
[----:B------:R-:W-:Y:S01]  /*19e0*/  CS2R R224, SRZ ;  /* 0x0000000000e07805 */ /* 0x000fe2000001ff00 */
[----:B------:R-:W-:Y:S01]  /*19f0*/  IMAD.MOV.U32 R226, RZ, RZ, RZ ;  /* 0x000000ffffe27224 */ /* 0x000fe200078e00ff */
[----:B------:R1:W-:Y:S01]  /*1a00*/  STL [R1+0x2c], RZ ;  /* 0x00002cff01007387 */ /* 0x0003e20000100800 */
[----:B------:R-:W-:Y:S01]  /*1a10*/  ULEA.HI UR10, UR9, UR9, URZ, 0x1 ;  /* 0x00000009090a7291 */ /* 0x000fe2000f8f083f */
[----:B------:R-:W-:Y:S01]  /*1a20*/  IMAD.U32 R227, RZ, RZ, UR4 ;  /* 0x00000004ffe37e24 */ /* 0x000fe2000f8e00ff */
[----:B------:R-:W-:Y:S01]  /*1a30*/  CS2R R24, SRZ ;  /* 0x0000000000187805 */ /* 0x000fe2000001ff00 */
[----:B------:R1:W-:Y:S01]  /*1a40*/  STL [R1+0x28], RZ ;  /* 0x000028ff01007387 */ /* 0x0003e20000100800 */
[----:B------:R-:W-:Y:S01]  /*1a50*/  ULOP3.LUT UR10, UR10, 0x1ffffe, URZ, 0xc0, !UPT ;  /* 0x001ffffe0a0a7892 */ /* 0x000fe2000f8ec03f */
[----:B------:R-:W-:-:S02]  /*1a60*/  CS2R R26, SRZ ;  /* 0x00000000001a7805 */ /* 0x000fc4000001ff00 */
[----:B------:R-:W-:Y:S01]  /*1a70*/  CS2R R28, SRZ ;  /* 0x00000000001c7805 */ /* 0x000fe2000001ff00 */
[----:B------:R1:W-:Y:S01]  /*1a80*/  STL [R1+0x24], RZ ;  /* 0x000024ff01007387 */ /* 0x0003e20000100800 */
[----:B------:R-:W-:Y:S01]  /*1a90*/  UIADD3 UR10, UR9, -UR10, URZ ;  /* 0x8000000a090a7290 */ /* 0x000fe2000fffe03f */
[----:B----4-:R-:W-:Y:S02]  /*1aa0*/  CS2R R30, SRZ ;  /* 0x00000000001e7805 */ /* 0x010fe4000001ff00 */
[----:B------:R-:W-:Y:S01]  /*1ab0*/  CS2R R32, SRZ ;  /* 0x0000000000207805 */ /* 0x000fe2000001ff00 */
[----:B------:R1:W-:Y:S01]  /*1ac0*/  STL [R1+0x20], RZ ;  /* 0x000020ff01007387 */ /* 0x0003e20000100800 */
[----:B------:R-:W-:Y:S01]  /*1ad0*/  ULEA UR10, UR10, UR14, 0xb ;  /* 0x0000000e0a0a7291 */ /* 0x000fe2000f8e583f */
[----:B------:R-:W-:Y:S02]  /*1ae0*/  CS2R R34, SRZ ;  /* 0x0000000000227805 */ /* 0x000fe4000001ff00 */
[----:B------:R-:W-:Y:S01]  /*1af0*/  CS2R R36, SRZ ;  /* 0x0000000000247805 */ /* 0x000fe2000001ff00 */
[----:B------:R1:W-:Y:S01]  /*1b00*/  STL [R1+0x1c], RZ ;  /* 0x00001cff01007387 */ /* 0x0003e20000100800 */
[----:B------:R-:W-:Y:S01]  /*1b10*/  UIADD3 UR10, UR10, 0x200, URZ ;  /* 0x000002000a0a7890 */ /* 0x000fe2000fffe03f */
[----:B------:R-:W-:-:S02]  /*1b20*/  CS2R R38, SRZ ;  /* 0x0000000000267805 */ /* 0x000fc4000001ff00 */
[----:B------:R-:W-:Y:S01]  /*1b30*/  CS2R R40, SRZ ;  /* 0x0000000000287805 */ /* 0x000fe2000001ff00 */
[----:B------:R1:W-:Y:S01]  /*1b40*/  STL [R1+0x18], RZ ;  /* 0x000018ff01007387 */ /* 0x0003e20000100800 */
[----:B------:R-:W-:Y:S01]  /*1b50*/  USHF.R.U32.HI UR10, URZ, 0x4, UR10 ;  /* 0x000000043f0a7899 */ /* 0x000fe2000801160a */
[----:B------:R-:W-:Y:S02]  /*1b60*/  CS2R R42, SRZ ;  /* 0x00000000002a7805 */ /* 0x000fe4000001ff00 */
[----:B------:R-:W-:Y:S01]  /*1b70*/  CS2R R44, SRZ ;  /* 0x00000000002c7805 */ /* 0x000fe2000001ff00 */
[----:B------:R1:W-:Y:S01]  /*1b80*/  STL [R1+0x14], RZ ;  /* 0x000014ff01007387 */ /* 0x0003e20000100800 */
[----:B------:R-:W-:Y:S01]  /*1b90*/  ULOP3.LUT UR15, UR10, 0x3fff, URZ, 0xc0, !UPT ;  /* 0x00003fff0a0f7892 */ /* 0x000fe2000f8ec03f */
        /* <DEDUP_REMOVED lines=18> */
[----:B------:R1:W-:Y:S01]  /*1cc0*/  STL [R1], RZ ;  /* 0x000000ff01007387 */ /* 0x0003e20000100800 */
[----:B------:R-:W-:-:S02]  /*1cd0*/  CS2R R74, SRZ ;  /* 0x00000000004a7805 */ /* 0x000fc4000001ff00 */
[----:B------:R-:W-:Y:S02]  /*1ce0*/  CS2R R76, SRZ ;  /* 0x00000000004c7805 */ /* 0x000fe4000001ff00 */
[----:B------:R-:W-:Y:S02]  /*1cf0*/  CS2R R78, SRZ ;  /* 0x00000000004e7805 */ /* 0x000fe4000001ff00 */
[----:B------:R-:W-:Y:S02]  /*1d00*/  CS2R R80, SRZ ;  /* 0x0000000000507805 */ /* 0x000fe4000001ff00 */
[----:B------:R-:W-:Y:S02]  /*1d10*/  CS2R R82, SRZ ;  /* 0x0000000000527805 */ /* 0x000fe4000001ff00 */
[----:B------:R-:W-:Y:S02]  /*1d20*/  CS2R R84, SRZ ;  /* 0x0000000000547805 */ /* 0x000fe4000001ff00 */
        /* <DEDUP_REMOVED lines=32> */
[----:B------:R-:W-:Y:S01]  /*1f30*/  CS2R R150, SRZ ;  /* 0x0000000000967805 */ /* 0x000fe2000001ff00 */
[----:B-1----:R-:W-:Y:S06]  /*1f40*/  @!P0 BRA `(.L_x_18) ;  /* 0x0000001000548947 */ /* 0x002fec0003800000 */
[----:B------:R-:W-:-:S06]  /*1f50*/  UISETP.NE.AND UP0, UPT, UR22, 0x3, UPT ;  /* 0x000000031600788c */ /* 0x000fcc000bf05270 */
[----:B------:R-:W-:-:S13]  /*1f60*/  PLOP3.LUT P1, PT, PT, PT, UP0, 0x80, 0x0 ;  /* 0x000000000000781c */ /* 0x000fda0003f2f008 */
[----:B------:R-:W-:Y:S05]  /*1f70*/  @!P1 BRA `(.L_x_19) ;  /* 0x0000000000049947 */ /* 0x000fea0003800000 */
[----:B------:R-:W-:Y:S01]  /*1f80*/  BPT.TRAP 0x1 ;  /* 0x000000040000795c */ /* 0x000fe20000300000 */
.L_x_19:
[----:B------:R-:W-:Y:S01]  /*1f90*/  ULEA UR6, UR5, UR14, 0x3 ;  /* 0x0000000e05067291 */ /* 0x000fe2000f8e183f */
[----:B------:R-:W-:-:S05]  /*1fa0*/  IMAD.U32 R0, RZ, RZ, UR4 ;  /* 0x00000004ff007e24 */ /* 0x000fca000f8e00ff */
[----:B------:R-:W-:-:S04]  /*1fb0*/  SHF.L.U32 R0, R0, 0x1f, RZ ;  /* 0x0000001f00007819 */ /* 0x000fc800000006ff */
[----:B------:R0:W1:Y:S01]  /*1fc0*/  SYNCS.PHASECHK.TRANS64.TRYWAIT P0, [UR6], R0 ;  /* 0x00000000ff0075a7 */ /* 0x0000620008000146 */
[----:B------:R-:W-:Y:S05]  /*1fd0*/  @!P1 BRA `(.L_x_20) ;  /* 0x0000000000049947 */ /* 0x000fea0003800000 */
[----:B------:R-:W-:Y:S01]  /*1fe0*/  BPT.TRAP 0x1 ;  /* 0x000000040000795c */ /* 0x000fe20000300000 */
.L_x_20:
[----:B-1----:R-:W-:Y:S05]  /*1ff0*/  @P0 BRA `(.L_x_21) ;  /* 0x0000000000080947 */ /* 0x002fea0003800000 */
[----:B------:R-:W1:Y:S02]  /*2000*/  SYNCS.PHASECHK.TRANS64.TRYWAIT P0, [UR6], R0 ;  /* 0x00000000ff0075a7 */ /* 0x000e640008000146 */
[----:B-1----:R-:W-:Y:S05]  /*2010*/  @!P0 BRA `(.L_x_22) ;  /* 0x000000e800ec8947 */ /* 0x002fea0003800000 */
.L_x_21:
[----:B------:R2:W-:Y:S01]  /*2020*/  STL [R1+0x74], RZ ;  /* 0x000074ff01007387 */ /* 0x0005e20000100800 */
[----:B------:R-:W-:Y:S01]  /*2030*/  UIADD3 UR6, UR14, 0x12200, URZ ;  /* 0x000122000e067890 */ /* 0x000fe2000fffe03f */
[----:B------:R-:W-:Y:S01]  /*2040*/  WARPGROUP.ARRIVE ;  /* 0x00000000000079c5 */ /* 0x000fe20000000000 */
[----:B------:R-:W-:Y:S01]  /*2050*/  ULDC UR7, c[0x0][0x50c] ;  /* 0x0001430000077ab9 */ /* 0x000fe20000000800 */
[----:B------:R2:W-:Y:S01]  /*2060*/  STL [R1+0x70], RZ ;  /* 0x000070ff01007387 */ /* 0x0005e20000100800 */
[----:B------:R-:W-:Y:S01]  /*2070*/  UISETP.NE.AND UP0, UPT, UR7, 0x1, UPT ;  /* 0x000000010700788c */ /* 0x000fe2000bf05270 */
[----:B01----:R-:W-:Y:S01]  /*2080*/  IMAD.MOV.U32 R0, RZ, RZ, RZ ;  /* 0x000000ffff007224 */ /* 0x003fe200078e00ff */
[----:B------:R-:W-:Y:S01]  /*2090*/  USHF.R.U32.HI UR6, URZ, 0x4, UR6 ;  /* 0x000000043f067899 */ /* 0x000fe20008011606 */
[----:B------:R2:W-:Y:S01]  /*20a0*/  STL [R1+0x6c], RZ ;  /* 0x00006cff01007387 */ /* 0x0005e20000100800 */
[----:B------:R-:W-:Y:S01]  /*20b0*/  USEL UR7, URZ, 0x1, UP0 ;  /* 0x000000013f077887 */ /* 0x000fe20008000000 */
[----:B------:R-:W-:Y:S01]  /*20c0*/  CS2R R2, SRZ ;  /* 0x0000000000027805 */ /* 0x000fe2000001ff00 */
[----:B------:R-:W-:Y:S01]  /*20d0*/  ULOP3.LUT UR6, UR6, 0x3fff, URZ, 0xc0, !UPT ;  /* 0x00003fff06067892 */ /* 0x000fe2000f8ec03f */
[----:B------:R2:W-:Y:S01]  /*20e0*/  STL [R1+0x68], RZ ;  /* 0x000068ff01007387 */ /* 0x0005e20000100800 */
[----:B------:R-:W-:Y:S01]  /*20f0*/  ULOP3.LUT UR8, UR15, 0x10000, URZ, 0xfc, !UPT ;  /* 0x000100000f087892 */ /* 0x000fe2000f8efc3f */
[----:B------:R-:W-:Y:S01]  /*2100*/  CS2R R4, SRZ ;  /* 0x0000000000047805 */ /* 0x000fe2000001ff00 */
[----:B------:R-:W-:Y:S01]  /*2110*/  ULOP3.LUT UR6, UR6, 0x10000, URZ, 0xfc, !UPT ;  /* 0x0001000006067892 */ /* 0x000fe2000f8efc3f */
[----:B------:R2:W-:Y:S01]  /*2120*/  STL [R1+0x64], RZ ;  /* 0x000064ff01007387 */ /* 0x0005e20000100800 */
[----:B------:R-:W-:Y:S01]  /*2130*/  ISETP.NE.AND P0, PT, RZ, UR7, PT ;  /* 0x00000007ff007c0c */ /* 0x000fe2000bf05270 */
[----:B------:R-:W-:Y:S01]  /*2140*/  ULEA UR8, UR5, UR8, 0x8 ;  /* 0x0000000805087291 */ /* 0x000fe2000f8e403f */
[----:B------:R-:W-:Y:S01]  /*2150*/  CS2R R6, SRZ ;  /* 0x0000000000067805 */ /* 0x000fe2000001ff00 */
[----:B------:R2:W-:Y:S01]  /*2160*/  STL [R1+0x60], RZ ;  /* 0x000060ff01007387 */ /* 0x0005e20000100800 */
[----:B------:R-:W-:Y:S01]  /*2170*/  ULEA UR10, UR5, UR6, 0x9 ;  /* 0x00000006050a7291 */ /* 0x000fe2000f8e483f */
[----:B------:R-:W-:Y:S01]  /*2180*/  CS2R R8, SRZ ;  /* 0x0000000000087805 */ /* 0x000fe2000001ff00 */
[----:B------:R-:W-:Y:S01]  /*2190*/  UMOV UR9, 0xc0000010 ;  /* 0xc000001000097882 */ /* 0x000fe20000000000 */
[----:B------:R2:W-:Y:S01]  /*21a0*/  STL [R1+0x5c], RZ ;  /* 0x00005cff01007387 */ /* 0x0005e20000100800 */
[----:B------:R-:W-:Y:S01]  /*21b0*/  UMOV UR11, 0xc0000010 ;  /* 0xc0000010000b7882 */ /* 0x000fe20000000000 */
[----:B------:R-:W-:Y:S01]  /*21c0*/  UMOV UR6, 0x1 ;  /* 0x0000000100067882 */ /* 0x000fe20000000000 */
[----:B------:R-:W-:Y:S01]  /*21d0*/  CS2R R10, SRZ ;  /* 0x00000000000a7805 */ /* 0x000fe2000001ff00 */
[----:B------:R2:W-:Y:S01]  /*21e0*/  STL [R1+0x58], RZ ;  /* 0x000058ff01007387 */ /* 0x0005e20000100800 */
[----:B------:R-:W-:Y:S01]  /*21f0*/  CS2R R12, SRZ ;  /* 0x00000000000c7805 */ /* 0x000fe2000001ff00 */
[----:B------:R-:W-:Y:S01]  /*2200*/  QGMMA.64x256x32.F32.E5M2.E5M2 R24, gdesc[UR8], RZ, !UPT, gsb0 ;  /* 0x03e00000081879f3 */ /* 0x000fe2000c0038ff */
        /* <DEDUP_REMOVED lines=55> */
[----:B------:R-:W-:Y:S01]  /*2580*/  CS2R R224, SRZ ;  /* 0x0000000000e07805 */ /* 0x000fe2000001ff00 */
[----:B------:R-:W-:Y:S01]  /*2590*/  IMAD.MOV.U32 R226, RZ, RZ, RZ ;  /* 0x000000ffffe27224 */ /* 0x000fe200078e00ff */
[----:B------:R2:W-:Y:S04]  /*25a0*/  STL [R1+0x1c], RZ ;  /* 0x00001cff01007387 */ /* 0x0005e80000100800 */
[----:B------:R2:W-:Y:S04]  /*25b0*/  STL [R1+0x18], RZ ;  /* 0x000018ff01007387 */ /* 0x0005e80000100800 */
[----:B------:R2:W-:Y:S04]  /*25c0*/  STL [R1+0x14], RZ ;  /* 0x000014ff01007387 */ /* 0x0005e80000100800 */
[----:B------:R2:W-:Y:S04]  /*25d0*/  STL [R1+0x10], RZ ;  /* 0x000010ff01007387 */ /* 0x0005e80000100800 */
[----:B------:R2:W-:Y:S04]  /*25e0*/  STL [R1+0xc], RZ ;  /* 0x00000cff01007387 */ /* 0x0005e80000100800 */
[----:B------:R2:W-:Y:S04]  /*25f0*/  STL [R1+0x8], RZ ;  /* 0x000008ff01007387 */ /* 0x0005e80000100800 */
[----:B------:R2:W-:Y:S04]  /*2600*/  STL [R1+0x4], RZ ;  /* 0x000004ff01007387 */ /* 0x0005e80000100800 */
[----:B------:R2:W-:Y:S01]  /*2610*/  STL [R1], RZ ;  /* 0x000000ff01007387 */ /* 0x0005e20000100800 */
[----:B------:R-:W-:Y:S05]  /*2620*/  @!P0 BRA `(.L_x_23) ;  /* 0x0000000800808947 */ /* 0x000fea0003800000 */
[----:B------:R-:W-:Y:S02]  /*2630*/  WARPGROUP.DEPBAR.LE gsb0, 0x0 ;  /* 0x00008000000079c5 */ /* 0x000fe40000010000 */
[----:B------:R-:W-:-:S01]  /*2640*/  FADD R227, RZ, R122 ;  /* 0x0000007affe37221 */ /* 0x000fc20000000000 */
[----:B------:R-:W-:Y:S01]  /*2650*/  FADD R226, RZ, R24 ;  /* 0x00000018ffe27221 */ /* 0x000fe20000000000 */
[----:B------:R-:W-:-:S01]  /*2660*/  FADD R225, RZ, R25 ;  /* 0x00000019ffe17221 */ /* 0x000fc20000000000 */
[----:B------:R-:W-:Y:S01]  /*2670*/  FADD R224, RZ, R26 ;  /* 0x0000001affe07221 */ /* 0x000fe20000000000 */
[----:B------:R-:W-:-:S01]  /*2680*/  FADD R223, RZ, R27 ;  /* 0x0000001bffdf7221 */ /* 0x000fc20000000000 */
[----:B------:R0:W-:Y:S01]  /*2690*/  STL [R1], R227 ;  /* 0x000000e301007387 */ /* 0x0001e20000100800 */
[----:B------:R-:W-:-:S01]  /*26a0*/  FADD R222, RZ, R28 ;  /* 0x0000001cffde7221 */ /* 0x000fc20000000000 */
[----:B------:R-:W-:Y:S01]  /*26b0*/  FADD R221, RZ, R29 ;  /* 0x0000001dffdd7221 */ /* 0x000fe20000000000 */
[----:B------:R-:W-:-:S01]  /*26c0*/  FADD R220, RZ, R30 ;  /* 0x0000001effdc7221 */ /* 0x000fc20000000000 */
[----:B------:R-:W-:Y:S01]  /*26d0*/  FADD R219, RZ, R31 ;  /* 0x0000001fffdb7221 */ /* 0x000fe20000000000 */
[----:B------:R-:W-:-:S01]  /*26e0*/  FADD R218, RZ, R32 ;  /* 0x00000020ffda7221 */ /* 0x000fc20000000000 */
[----:B------:R-:W-:Y:S01]  /*26f0*/  FADD R217, RZ, R33 ;  /* 0x00000021ffd97221 */ /* 0x000fe20000000000 */
[----:B------:R-:W-:-:S01]  /*2700*/  FADD R216, RZ, R34 ;  /* 0x00000022ffd87221 */ /* 0x000fc20000000000 */
[----:B------:R-:W-:Y:S01]  /*2710*/  FADD R215, RZ, R35 ;  /* 0x00000023ffd77221 */ /* 0x000fe20000000000 */
[----:B------:R-:W-:-:S01]  /*2720*/  FADD R214, RZ, R36 ;  /* 0x00000024ffd67221 */ /* 0x000fc20000000000 */
[----:B0-----:R-:W-:Y:S01]  /*2730*/  FADD R227, RZ, R123 ;  /* 0x0000007bffe37221 */ /* 0x001fe20000000000 */
[----:B------:R-:W-:-:S01]  /*2740*/  FADD R213, RZ, R37 ;  /* 0x00000025ffd57221 */ /* 0x000fc20000000000 */
[----:B------:R-:W-:Y:S01]  /*2750*/  FADD R212, RZ, R38 ;  /* 0x00000026ffd47221 */ /* 0x000fe20000000000 */
[----:B------:R-:W-:-:S01]  /*2760*/  FADD R211, RZ, R39 ;  /* 0x00000027ffd37221 */ /* 0x000fc20000000000 */
[----:B------:R-:W-:Y:S01]  /*2770*/  FADD R210, RZ, R40 ;  /* 0x00000028ffd27221 */ /* 0x000fe20000000000 */
[----:B------:R0:W-:Y:S01]  /*2780*/  STL [R1+0x4], R227 ;  /* 0x000004e301007387 */ /* 0x0001e20000100800 */
        /* <DEDUP_REMOVED lines=93> */
[----:B------:R-:W-:Y:S01]  /*2d60*/  UMOV UR6, URZ ;  /* 0x0000003f00067c82 */ /* 0x000fe20008000000 */
[----:B0-----:R-:W-:-:S05]  /*2d70*/  FADD R227, RZ, R130 ;  /* 0x00000082ffe37221 */ /* 0x001fca0000000000 */
[----:B------:R0:W-:Y:S02]  /*2d80*/  STL [R1+0x20], R227 ;  /* 0x000020e301007387 */ /* 0x0001e40000100800 */
        /* <DEDUP_REMOVED lines=42> */
.L_x_23:
[----:B------:R-:W-:-:S04]  /*3030*/  UIADD3 UR16, UR5, 0x1, URZ ;  /* 0x0000000105107890 */ /* 0x000fc8000fffe03f */
[----:B------:R-:W-:-:S04]  /*3040*/  UISETP.NE.AND UP0, UPT, UR16, 0x12, UPT ;  /* 0x000000121000788c */ /* 0x000fc8000bf05270 */
[----:B------:R-:W-:Y:S02]  /*3050*/  USEL UR8, URZ, 0x1, UP0 ;  /* 0x000000013f087887 */ /* 0x000fe40008000000 */
[----:B------:R-:W-:Y:S02]  /*3060*/  USEL UR16, UR16, URZ, UP0 ;  /* 0x0000003f10107287 */ /* 0x000fe40008000000 */
[----:B------:R-:W-:-:S06]  /*3070*/  ULOP3.LUT UR8, UR4, UR8, URZ, 0x3c, !UPT ;  /* 0x0000000804087292 */ /* 0x000fcc000f8e3c3f */
[----:B0-----:R-:W-:Y:S01]  /*3080*/  IMAD.U32 R227, RZ, RZ, UR8 ;  /* 0x00000008ffe37e24 */ /* 0x001fe2000f8e00ff */
[----:B------:R-:W-:-:S06]  /*3090*/  UMOV UR8, 0x1 ;  /* 0x0000000100087882 */ /* 0x000fcc0000000000 */
.L_x_18:
[----:B------:R-:W-:-:S04]  /*30a0*/  UISETP.LT.AND UP0, UPT, UR12, 0x1, UPT ;  /* 0x000000010c00788c */ /* 0x000fc8000bf01270 */
[----:B------:R-:W-:-:S04]  /*30b0*/  USEL UR9, UR12, 0x1, UP0 ;  /* 0x000000010c097887 */ /* 0x000fc80008000000 */
[----:B------:R-:W-:-:S04]  /*30c0*/  UIADD3 UR9, UR12, -UR9, URZ ;  /* 0x800000090c097290 */ /* 0x000fc8000fffe03f */
[----:B------:R-:W-:-:S06]  /*30d0*/  UISETP.GE.AND UP0, UPT, UR9, 0x1, UPT ;  /* 0x000000010900788c */ /* 0x000fcc000bf06270 */
[----:B------:R-:W-:-:S13]  /*30e0*/  PLOP3.LUT P0, PT, PT, PT, UP0, 0x80, 0x0 ;  /* 0x000000000000781c */ /* 0x000fda0003f0f008 */
[----:B------:R-:W-:Y:S05]  /*30f0*/  @!P0 BRA `(.L_x_24) ;  /* 0x0000001000908947 */ /* 0x000fea0003800000 */
[----:B------:R-:W-:Y:S01]  /*3100*/  IMAD.U32 R228, RZ, RZ, UR9 ;  /* 0x00000009ffe47e24 */ /* 0x000fe2000f8e00ff */
[----:B------:R-:W-:Y:S01]  /*3110*/  UMOV UR17, UR5 ;  /* 0x0000000500117c82 */ /* 0x000fe20008000000 */
[----:B------:R-:W-:-:S05]  /*3120*/  ULDC UR24, c[0x0][0x50c] ;  /* 0x0001430000187ab9 */ /* 0x000fca0000000800 */
.L_x_32:
[----:B------:R-:W-:-:S06]  /*3130*/  UISETP.NE.AND UP0, UPT, UR22, 0x3, UPT ;  /* 0x000000031600788c */ /* 0x000fcc000bf05270 */
[----:B------:R-:W-:-:S13]  /*3140*/  PLOP3.LUT P1, PT, PT, PT, UP0, 0x80, 0x0 ;  /* 0x000000000000781c */ /* 0x000fda0003f2f008 */
[----:B-1---5:R-:W-:Y:S05]  /*3150*/  @!P1 BRA `(.L_x_25) ;  /* 0x0000000000049947 */ /* 0x022fea0003800000 */
[----:B------:R-:W-:Y:S01]  /*3160*/  BPT.TRAP 0x1 ;  /* 0x000000040000795c */ /* 0x000fe20000300000 */
.L_x_25:
[----:B------:R-:W0:Y:S01]  /*3170*/  S2UR UR9, SR_CgaCtaId ;  /* 0x00000000000979c3 */ /* 0x000e220000008800 */
[----:B------:R-:W-:Y:S01]  /*3180*/  UMOV UR14, 0x400 ;  /* 0x00000400000e7882 */ /* 0x000fe20000000000 */
[----:B------:R-:W-:Y:S01]  /*3190*/  SHF.L.U32 R229, R227, 0x1f, RZ ;  /* 0x0000001fe3e57819 */ /* 0x000fe200000006ff */
[----:B0-----:R-:W-:-:S04]  /*31a0*/  ULEA UR14, UR9, UR14, 0x18 ;  /* 0x0000000e090e7291 */ /* 0x001fc8000f8ec03f */
[----:B------:R-:W-:-:S09]  /*31b0*/  ULEA UR9, UR16, UR14, 0x3 ;  /* 0x0000000e10097291 */ /* 0x000fd2000f8e183f */
[----:B------:R0:W1:Y:S01]  /*31c0*/  SYNCS.PHASECHK.TRANS64.TRYWAIT P0, [UR9], R229 ;  /* 0x000000e5ff0075a7 */ /* 0x0000620008000149 */
[----:B------:R-:W-:Y:S05]  /*31d0*/  @!P1 BRA `(.L_x_26) ;  /* 0x0000000000049947 */ /* 0x000fea0003800000 */
[----:B------:R-:W-:Y:S01]  /*31e0*/  BPT.TRAP 0x1 ;  /* 0x000000040000795c */ /* 0x000fe20000300000 */
.L_x_26:
[----:B-1----:R-:W-:Y:S05]  /*31f0*/  @P0 BRA `(.L_x_27) ;  /* 0x0000000000080947 */ /* 0x002fea0003800000 */
[----:B------:R-:W1:Y:S02]  /*3200*/  SYNCS.PHASECHK.TRANS64.TRYWAIT P0, [UR9], R229 ;  /* 0x000000e5ff0075a7 */ /* 0x000e640008000149 */
[----:B-1----:R-:W-:Y:S05]  /*3210*/  @!P0 BRA `(.L_x_28) ;  /* 0x000000d800848947 */ /* 0x002fea0003800000 */
.L_x_27:
[----:B------:R-:W-:Y:S01]  /*3220*/  UIADD3 UR9, UR14, 0x12200, URZ ;  /* 0x000122000e097890 */ /* 0x000fe2000fffe03f */
[----:B------:R-:W-:Y:S01]  /*3230*/  WARPGROUP.ARRIVE ;  /* 0x00000000000079c5 */ /* 0x000fe20000000000 */
[----:B------:R-:W-:Y:S02]  /*3240*/  UISETP.NE.AND UP0, UPT, UR7, URZ, UPT ;  /* 0x0000003f0700728c */ /* 0x000fe4000bf05270 */
[----:B------:R-:W-:Y:S02]  /*3250*/  USHF.R.U32.HI UR9, URZ, 0x4, UR9 ;  /* 0x000000043f097899 */ /* 0x000fe40008011609 */
[----:B------:R-:W-:Y:S02]  /*3260*/  USEL UR8, UR8, URZ, !UP0 ;  /* 0x0000003f08087287 */ /* 0x000fe4000c000000 */
[----:B------:R-:W-:Y:S02]  /*3270*/  ULOP3.LUT UR9, UR9, 0x3fff, URZ, 0xc0, !UPT ;  /* 0x00003fff09097892 */ /* 0x000fe4000f8ec03f */
[----:B------:R-:W-:-:S02]  /*3280*/  ULOP3.LUT UR7, UR15, 0x10000, URZ, 0xfc, !UPT ;  /* 0x000100000f077892 */ /* 0x000fc4000f8efc3f */
[----:B------:R-:W-:Y:S02]  /*3290*/  ULOP3.LUT UR9, UR9, 0x10000, URZ, 0xfc, !UPT ;  /* 0x0001000009097892 */ /* 0x000fe4000f8efc3f */
[----:B------:R-:W-:Y:S02]  /*32a0*/  UISETP.NE.U32.AND UP0, UPT, UR8, URZ, UPT ;  /* 0x0000003f0800728c */ /* 0x000fe4000bf05070 */
[----:B------:R-:W-:Y:S02]  /*32b0*/  ULEA UR8, UR16, UR7, 0x8 ;  /* 0x0000000710087291 */ /* 0x000fe4000f8e403f */
[----:B------:R-:W-:Y:S01]  /*32c0*/  ULEA UR10, UR16, UR9, 0x9 ;  /* 0x00000009100a7291 */ /* 0x000fe2000f8e483f */
[----:B------:R-:W-:Y:S02]  /*32d0*/  UMOV UR11, 0xc0000010 ;  /* 0xc0000010000b7882 */ /* 0x000fe40000000000 */
[----:B------:R-:W-:Y:S01]  /*32e0*/  UMOV UR9, 0xc0000010 ;  /* 0xc000001000097882 */ /* 0x000fe20000000000 */
[----:B------:R-:W-:-:S05]  /*32f0*/  UIADD3 UR6, UR6, 0x1, URZ ;  /* 0x0000000106067890 */ /* 0x000fca000fffe03f */
[----:B------:R-:W-:Y:S01]  /*3300*/  QGMMA.64x256x32.F32.E5M2.E5M2 R24, gdesc[UR8], R24, UP0, gsb0 ;  /* 0x03e00000081879f3 */ /* 0x000fe2000b803818 */
[----:B------:R-:W-:-:S04]  /*3310*/  UISETP.NE.AND UP0, UPT, UR6, UR24, UPT ;  /* 0x000000180600728c */ /* 0x000fc8000bf05270 */
[----:B------:R-:W-:-:S06]  /*3320*/  USEL UR7, URZ, 0x1, UP0 ;  /* 0x000000013f077887 */ /* 0x000fcc0008000000 */
[----:B------:R-:W-:Y:S01]  /*3330*/  ISETP.NE.AND P0, PT, RZ, UR7, PT ;  /* 0x00000007ff007c0c */ /* 0x000fe2000bf05270 */
[----:B------:R-:W-:-:S12]  /*3340*/  WARPGROUP.DEPBAR.LE gsb0, 0x1 ;  /* 0x00008000000079c5 */ /* 0x000fd80000010100 */
[----:B------:R-:W-:Y:S05]  /*3350*/  @!P0 BRA `(.L_x_29) ;  /* 0x0000000c00808947 */ /* 0x000fea0003800000 */
[----:B------:R-:W-:Y:S02]  /*3360*/  WARPGROUP.DEPBAR.LE gsb0, 0x0 ;  /* 0x00008000000079c5 */ /* 0x000fe40000010000 */
[----:B------:R-:W-:-:S01]  /*3370*/  FADD R226, R24, R226 ;  /* 0x000000e218e27221 */ /* 0x000fc20000000000 */
[----:B------:R-:W-:Y:S01]  /*3380*/  FADD R225, R25, R225 ;  /* 0x000000e119e17221 */ /* 0x000fe20000000000 */
[----:B------:R1:W-:Y:S01]  /*3390*/  STL [R1+0x90], R227 ;  /* 0x000090e301007387 */ /* 0x0003e20000100800 */
[----:B------:R-:W-:-:S01]  /*33a0*/  FADD R224, R26, R224 ;  /* 0x000000e01ae07221 */ /* 0x000fc20000000000 */
[----:B------:R-:W-:Y:S01]  /*33b0*/  FADD R223, R27, R223 ;  /* 0x000000df1bdf7221 */ /* 0x000fe20000000000 */
[----:B------:R-:W-:-:S01]  /*33c0*/  FADD R222, R28, R222 ;  /* 0x000000de1cde7221 */ /* 0x000fc20000000000 */
[----:B------:R-:W-:Y:S01]  /*33d0*/  FADD R221, R29, R221 ;  /* 0x000000dd1ddd7221 */ /* 0x000fe20000000000 */
[----:B-1----:R-:W3:Y:S04]  /*33e0*/  LDL.LU R227, [R1+0x30] ;  /* 0x0000300001e37983 */ /* 0x002ee80000300800 */
[----:B------:R1:W-:Y:S01]  /*33f0*/  STL [R1+0x94], R226 ;  /* 0x000094e201007387 */ /* 0x0003e20000100800 */
[----:B------:R-:W-:-:S01]  /*3400*/  FADD R220, R30, R220 ;  /* 0x000000dc1edc7221 */ /* 0x000fc20000000000 */
[----:B------:R-:W-:-:S02]  /*3410*/  FADD R219, R31, R219 ;  /* 0x000000db1fdb7221 */ /* 0x000fc40000000000 */
[----:B-1----:R-:W4:Y:S04]  /*3420*/  LDL.LU R226, [R1+0x2c] ;  /* 0x00002c0001e27983 */ /* 0x002f280000300800 */
[----:B------:R1:W-:Y:S01]  /*3430*/  STL [R1+0x98], R225 ;  /* 0x000098e101007387 */ /* 0x0003e20000100800 */
[----:B------:R-:W-:-:S03]  /*3440*/  FADD R218, R32, R218 ;  /* 0x000000da20da7221 */ /* 0x000fc60000000000 */
[----:B-1----:R-:W2:Y:S04]  /*3450*/  LDL.LU R225, [R1+0x28] ;  /* 0x0000280001e17983 */ /* 0x002ea80000300800 */
        /* <DEDUP_REMOVED lines=9> */
[----:B------:R1:W-:Y:S04]  /*34f0*/  STL [R1+0xa8], R221 ;  /* 0x0000a8dd01007387 */ /* 0x0003e80000100800 */
        /* <DEDUP_REMOVED lines=12> */
[----:B-1----:R-:W2:Y:S01]  /*35c0*/  LDL.LU R215, [R1] ;  /* 0x0000000001d77983 */ /* 0x002ea20000300800 */
[----:B------:R-:W-:-:S01]  /*35d0*/  FADD R214, R36, R214 ;  /* 0x000000d624d67221 */ /* 0x000fc20000000000 */
[----:B------:R-:W-:Y:S01]  /*35e0*/  FADD R213, R37, R213 ;  /* 0x000000d525d57221 */ /* 0x000fe20000000000 */
[----:B------:R-:W-:-:S01]  /*35f0*/  FADD R212, R38, R212 ;  /* 0x000000d426d47221 */ /* 0x000fc20000000000 */
[----:B------:R-:W-:Y:S01]  /*3600*/  FADD R211, R39, R211 ;  /* 0x000000d327d37221 */ /* 0x000fe20000000000 */
[----:B------:R-:W-:-:S01]  /*3610*/  FADD R210, R40, R210 ;  /* 0x000000d228d27221 */ /* 0x000fc20000000000 */
[----:B------:R-:W-:Y:S01]  /*3620*/  STL [R1+0xc4], R214 ;  /* 0x0000c4d601007387 */ /* 0x000fe20000100800 */
        /* <DEDUP_REMOVED lines=11> */
[----:B------:R1:W-:Y:S01]  /*36e0*/  STL [R1+0xd0], R211 ;  /* 0x0000d0d301007387 */ /* 0x0003e20000100800 */
[----:B------:R-:W-:-:S01]  /*36f0*/  FADD R200, R50, R200 ;  /* 0x000000c832c87221 */ /* 0x000fc20000000000 */
[----:B------:R-:W-:Y:S01]  /*3700*/  FADD R199, R51, R199 ;  /* 0x000000c733c77221 */ /* 0x000fe20000000000 */
        /* <DEDUP_REMOVED lines=69> */
[----:B-----5:R-:W-:Y:S01]  /*3b60*/  FADD R0, R121, R0 ;  /* 0x0000000079007221 */ /* 0x020fe20000000000 */
[----:B---3--:R-:W-:-:S01]  /*3b70*/  FADD R227, R134, R227 ;  /* 0x000000e386e37221 */ /* 0x008fc20000000000 */
[----:B----4-:R-:W-:Y:S01]  /*3b80*/  FADD R226, R133, R226 ;  /* 0x000000e285e27221 */ /* 0x010fe20000000000 */
[----:B--2---:R-:W-:-:S01]  /*3b90*/  FADD R225, R132, R225 ;  /* 0x000000e184e17221 */ /* 0x004fc20000000000 */
        /* <DEDUP_REMOVED lines=9> */
[----:B------:R-:W-:-:S05]  /*3c30*/  FADD R215, R122, R215 ;  /* 0x000000d77ad77221 */ /* 0x000fca0000000000 */
[----:B------:R2:W-:Y:S04]  /*3c40*/  STL [R1], R215 ;  /* 0x000000d701007387 */ /* 0x0005e80000100800 */
[----:B------:R3:W-:Y:S04]  /*3c50*/  STL [R1+0x4], R216 ;  /* 0x000004d801007387 */ /* 0x0007e80000100800 */
        /* <DEDUP_REMOVED lines=8> */
[----:B-1----:R-:W4:Y:S04]  /*3ce0*/  LDL.LU R211, [R1+0x34] ;  /* 0x0000340001d37983 */ /* 0x002f280000300800 */
[----:B------:R1:W-:Y:S04]  /*3cf0*/  STL [R1+0x28], R225 ;  /* 0x000028e101007387 */ /* 0x0003e80000100800 */
[----:B------:R-:W4:Y:S04]  /*3d00*/  LDL.LU R212, [R1+0x38] ;  /* 0x0000380001d47983 */ /* 0x000f280000300800 */
[----:B------:R1:W-:Y:S04]  /*3d10*/  STL [R1+0x2c], R226 ;  /* 0x00002ce201007387 */ /* 0x0003e80000100800 */
[----:B------:R-:W4:Y:S04]  /*3d20*/  LDL.LU R213, [R1+0x3c] ;  /* 0x00003c0001d57983 */ /* 0x000f280000300800 */
[----:B------:R1:W-:Y:S04]  /*3d30*/  STL [R1+0x30], R227 ;  /* 0x000030e301007387 */ /* 0x0003e80000100800 */
[----:B------:R-:W4:Y:S04]  /*3d40*/  LDL.LU R214, [R1+0x40] ;  /* 0x0000400001d67983 */ /* 0x000f280000300800 */
[----:B--2---:R-:W2:Y:S04]  /*3d50*/  LDL.LU R215, [R1+0x44] ;  /* 0x0000440001d77983 */ /* 0x004ea80000300800 */
[----:B---3--:R-:W3:Y:S04]  /*3d60*/  LDL.LU R216, [R1+0x48] ;  /* 0x0000480001d87983 */ /* 0x008ee80000300800 */
[----:B----4-:R-:W4:Y:S04]  /*3d70*/  LDL.LU R217, [R1+0x4c] ;  /* 0x00004c0001d97983 */ /* 0x010f280000300800 */
[----:B0-----:R-:W4:Y:S04]  /*3d80*/  LDL.LU R218, [R1+0x50] ;  /* 0x0000500001da7983 */ /* 0x001f280000300800 */
[----:B------:R-:W4:Y:S04]  /*3d90*/  LDL.LU R219, [R1+0x54] ;  /* 0x0000540001db7983 */ /* 0x000f280000300800 */
[----:B------:R-:W4:Y:S04]  /*3da0*/  LDL.LU R220, [R1+0x58] ;  /* 0x0000580001dc7983 */ /* 0x000f280000300800 */
[----:B------:R-:W4:Y:S04]  /*3db0*/  LDL.LU R221, [R1+0x5c] ;  /* 0x00005c0001dd7983 */ /* 0x000f280000300800 */
[----:B------:R-:W4:Y:S04]  /*3dc0*/  LDL.LU R222, [R1+0x60] ;  /* 0x0000600001de7983 */ /* 0x000f280000300800 */
[----:B------:R-:W4:Y:S04]  /*3dd0*/  LDL.LU R223, [R1+0x64] ;  /* 0x0000640001df7983 */ /* 0x000f280000300800 */
[----:B------:R-:W4:Y:S04]  /*3de0*/  LDL.LU R224, [R1+0x68] ;  /* 0x0000680001e07983 */ /* 0x000f280000300800 */
[----:B-1----:R-:W4:Y:S04]  /*3df0*/  LDL.LU R225, [R1+0x6c] ;  /* 0x00006c0001e17983 */ /* 0x002f280000300800 */
[----:B------:R-:W4:Y:S04]  /*3e00*/  LDL.LU R226, [R1+0x70] ;  /* 0x0000700001e27983 */ /* 0x000f280000300800 */
[----:B------:R-:W4:Y:S01]  /*3e10*/  LDL.LU R227, [R1+0x74] ;  /* 0x0000740001e37983 */ /* 0x000f220000300800 */
[----:B------:R-:W-:-:S05]  /*3e20*/  FADD R211, R135, R211 ;  /* 0x000000d387d37221 */ /* 0x000fca0000000000 */
[----:B------:R0:W-:Y:S01]  /*3e30*/  STL [R1+0x34], R211 ;  /* 0x000034d301007387 */ /* 0x0001e20000100800 */
[----:B------:R-:W-:-:S03]  /*3e40*/  FADD R212, R136, R212 ;  /* 0x000000d488d47221 */ /* 0x000fc60000000000 */
[----:B0-----:R1:W5:Y:S01]  /*3e50*/  LDL.LU R211, [R1+0xd0] ;  /* 0x0000d00001d37983 */ /* 0x0013620000300800 */
[----:B------:R-:W-:-:S03]  /*3e60*/  FADD R213, R137, R213 ;  /* 0x000000d589d57221 */ /* 0x000fc60000000000 */
[----:B------:R0:W-:Y:S01]  /*3e70*/  STL [R1+0x38], R212 ;  /* 0x000038d401007387 */ /* 0x0001e20000100800 */
[----:B------:R-:W-:-:S01]  /*3e80*/  FADD R214, R138, R214 ;  /* 0x000000d68ad67221 */ /* 0x000fc20000000000 */
[----:B--2---:R-:W-:Y:S02]  /*3e90*/  FADD R215, R139, R215 ;  /* 0x000000d78bd77221 */ /* 0x004fe40000000000 */
[----:B0-----:R1:W5:Y:S01]  /*3ea0*/  LDL.LU R212, [R1+0xcc] ;  /* 0x0000cc0001d47983 */ /* 0x0013620000300800 */
[----:B---3--:R-:W-:-:S03]  /*3eb0*/  FADD R216, R140, R216 ;  /* 0x000000d88cd87221 */ /* 0x008fc60000000000 */
[----:B------:R0:W-:Y:S01]  /*3ec0*/  STL [R1+0x3c], R213 ;  /* 0x00003cd501007387 */ /* 0x0001e20000100800 */
[----:B----4-:R-:W-:-:S03]  /*3ed0*/  FADD R217, R141, R217 ;  /* 0x000000d98dd97221 */ /* 0x010fc60000000000 */
[----:B0-----:R1:W5:Y:S01]  /*3ee0*/  LDL.LU R213, [R1+0xc8] ;  /* 0x0000c80001d57983 */ /* 0x0013620000300800 */
[----:B------:R-:W-:-:S03]  /*3ef0*/  FADD R218, R142, R218 ;  /* 0x000000da8eda7221 */ /* 0x000fc60000000000 */
[----:B------:R0:W-:Y:S01]  /*3f00*/  STL [R1+0x40], R214 ;  /* 0x000040d601007387 */ /* 0x0001e20000100800 */
[----:B------:R-:W-:-:S01]  /*3f10*/  FADD R219, R143, R219 ;  /* 0x000000db8fdb7221 */ /* 0x000fc20000000000 */
[----:B------:R-:W-:Y:S02]  /*3f20*/  FADD R220, R144, R220 ;  /* 0x000000dc90dc7221 */ /* 0x000fe40000000000 */
[----:B0-----:R1:W5:Y:S04]  /*3f30*/  LDL.LU R214, [R1+0xc4] ;  /* 0x0000c40001d67983 */ /* 0x0013680000300800 */
[----:B------:R0:W-:Y:S01]  /*3f40*/  STL [R1+0x44], R215 ;  /* 0x000044d701007387 */ /* 0x0001e20000100800 */
[----:B------:R-:W-:-:S01]  /*3f50*/  FADD R221, R145, R221 ;  /* 0x000000dd91dd7221 */ /* 0x000fc20000000000 */
[----:B------:R-:W-:-:S02]  /*3f60*/  FADD R222, R146, R222 ;  /* 0x000000de92de7221 */ /* 0x000fc40000000000 */
[----:B0-----:R1:W5:Y:S04]  /*3f70*/  LDL.LU R215, [R1+0xc0] ;  /* 0x0000c00001d77983 */ /* 0x0013680000300800 */
[----:B------:R0:W-:Y:S01]  /*3f80*/  STL [R1+0x48], R216 ;  /* 0x000048d801007387 */ /* 0x0001e20000100800 */
[----:B------:R-:W-:-:S03]  /*3f90*/  FADD R223, R147, R223 ;  /* 0x000000df93df7221 */ /* 0x000fc60000000000 */
        /* <DEDUP_REMOVED lines=13> */
[----:B------:R0:W-:Y:S04]  /*4070*/  STL [R1+0x5c], R221 ;  /* 0x00005cdd01007387 */ /* 0x0001e80000100800 */
        /* <DEDUP_REMOVED lines=12> */
[----:B0-----:R1:W5:Y:S01]  /*4140*/  LDL.LU R227, [R1+0x90] ;  /* 0x0000900001e37983 */ /* 0x0013620000300800 */
[----:B------:R-:W-:-:S05]  /*4150*/  UMOV UR6, URZ ;  /* 0x0000003f00067c82 */ /* 0x000fca0008000000 */
.L_x_29:
[----:B------:R-:W-:Y:S05]  /*4160*/  @!P1 BRA `(.L_x_30) ;  /* 0x0000000000049947 */ /* 0x000fea0003800000 */
[----:B------:R-:W-:Y:S01]  /*4170*/  BPT.TRAP 0x1 ;  /* 0x000000040000795c */ /* 0x000fe20000300000 */
.L_x_30:
[----:B------:R3:W-:Y:S04]  /*4180*/  STL [R1+0x94], R2 ;  /* 0x0000940201007387 */ /* 0x0007e80000100800 */
[----:B---3--:R-:W3:Y:S04]  /*4190*/  LDL R2, [R1+0x78] ;  /* 0x0000780001027983 */ /* 0x008ee80000100800 */
[----:B-----5:R4:W-:Y:S04]  /*41a0*/  STL [R1+0x90], R0 ;  /* 0x0000900001007387 */ /* 0x0209e80000100800 */
[----:B----4-:R-:W4:Y:S01]  /*41b0*/  LDL R0, [R1+0x7c] ;  /* 0x00007c0001007983 */ /* 0x010f220000100800 */
[----:B0-----:R-:W-:Y:S01]  /*41c0*/  IMAD.U32 R229, RZ, RZ, UR17 ;  /* 0x00000011ffe57e24 */ /* 0x001fe2000f8e00ff */
[----:B---3--:R-:W-:-:S02]  /*41d0*/  ISETP.NE.AND P0, PT, R2, RZ, PT ;  /* 0x000000ff0200720c */ /* 0x008fc40003f05270 */
[----:B------:R0:W5:Y:S11]  /*41e0*/  LDL.LU R2, [R1+0x94] ;  /* 0x0000940001027983 */ /* 0x0001760000300800 */
[----:B------:R-:W-:-:S05]  /*41f0*/  @P0 LEA R229, R229, UR14, 0x3 ;  /* 0x0000000ee5e50c11 */ /* 0x000fca000f8e18ff */
[----:B------:R-:W-:-:S05]  /*4200*/  @P0 VIADD R229, R229, 0x90 ;  /* 0x00000090e5e50836 */ /* 0x000fca0000000000 */
[----:B----4-:R-:W-:Y:S02]  /*4210*/  @P0 PRMT R229, R0, 0x654, R229 ;  /* 0x0000065400e50816 */ /* 0x010fe400000000e5 */
[----:B------:R0:W5:Y:S01]  /*4220*/  LDL.LU R0, [R1+0x90] ;  /* 0x0000900001007983 */ /* 0x0001620000300800 */
[----:B------:R-:W-:Y:S01]  /*4230*/  UISETP.GT.U32.AND UP0, UPT, UR13, 0x1, UPT ;  /* 0x000000010d00788c */ /* 0x000fe2000bf04070 */
[----:B------:R0:W-:Y:S05]  /*4240*/  @P0 SYNCS.ARRIVE.TRANS64.RED.A1T0 RZ, [R229+URZ], RZ ;  /* 0x000000ffe5ff09a7 */ /* 0x0001ea000810043f */
[----:B------:R-:W-:-:S13]  /*4250*/  PLOP3.LUT P0, PT, PT, PT, UP0, 0x80, 0x0 ;  /* 0x000000000000781c */ /* 0x000fda0003f0f008 */
[----:B0-----:R-:W-:Y:S05]  /*4260*/  @P0 BRA `(.L_x_31) ;  /* 0x0000000000040947 */ /* 0x001fea0003800000 */
[----:B------:R-:W-:Y:S01]  /*4270*/  BPT.TRAP 0x1 ;  /* 0x000000040000795c */ /* 0x000fe20000300000 */
.L_x_31:
[----:B------:R-:W-:Y:S01]  /*4280*/  UIADD3 UR16, UR16, 0x1, URZ ;  /* 0x0000000110107890 */ /* 0x000fe2000fffe03f */
[C---:B------:R-:W-:Y:S01]  /*4290*/  ISETP.GT.AND P0, PT, R228.reuse, 0x1, PT ;  /* 0x00000001e400780c */ /* 0x040fe20003f04270 */
[----:B------:R-:W-:Y:S01]  /*42a0*/  UIADD3 UR17, UR17, 0x1, URZ ;  /* 0x0000000111117890 */ /* 0x000fe2000fffe03f */
[----:B------:R-:W-:Y:S01]  /*42b0*/  VIADD R228, R228, 0xffffffff ;  /* 0xffffffffe4e47836 */ /* 0x000fe20000000000 */
[----:B------:R-:W-:Y:S02]  /*42c0*/  UISETP.NE.AND UP0, UPT, UR16, 0x12, UPT ;  /* 0x000000121000788c */ /* 0x000fe4000bf05270 */
[----:B------:R-:W-:Y:S02]  /*42d0*/  UISETP.NE.AND UP1, UPT, UR17, 0x12, UPT ;  /* 0x000000121100788c */ /* 0x000fe4000bf25270 */
[----:B------:R-:W-:Y:S02]  /*42e0*/  USEL UR8, URZ, 0x1, UP0 ;  /* 0x000000013f087887 */ /* 0x000fe40008000000 */
[----:B------:R-:W-:-:S02]  /*42f0*/  USEL UR16, UR16, URZ, UP0 ;  /* 0x0000003f10107287 */ /* 0x000fc40008000000 */
[----:B------:R-:W-:Y:S02]  /*4300*/  USEL UR17, UR17, URZ, UP1 ;  /* 0x0000003f11117287 */ /* 0x000fe40008800000 */
[----:B------:R-:W-:Y:S01]  /*4310*/  LOP3.LUT R227, R227, UR8, RZ, 0x3c, !PT ;  /* 0x00000008e3e37c12 */ /* 0x000fe2000f8e3cff */
[----:B------:R-:W-:Y:S01]  /*4320*/  UMOV UR8, 0x1 ;  /* 0x0000000100087882 */ /* 0x000fe20000000000 */
[----:B------:R-:W-:Y:S08]  /*4330*/  @P0 BRA `(.L_x_32) ;  /* 0xffffffec007c0947 */ /* 0x000ff0000383ffff */
.L_x_24:
[----:B------:R-:W-:-:S04]  /*4340*/  UISETP.NE.AND UP0, UPT, UR6, URZ, UPT ;  /* 0x0000003f0600728c */ /* 0x000fc8000bf05270 */
[----:B------:R-:W-:-:S06]  /*4350*/  USEL UR6, URZ, 0x1, !UP0 ;  /* 0x000000013f067887 */ /* 0x000fcc000c000000 */
[----:B------:R-:W-:-:S13]  /*4360*/  ISETP.NE.AND P0, PT, RZ, UR6, PT ;  /* 0x00000006ff007c0c */ /* 0x000fda000bf05270 */
[----:B------:R-:W-:Y:S05]  /*4370*/  @!P0 BRA `(.L_x_33) ;  /* 0x0000000c00dc8947 */ /* 0x000fea0003800000 */
[----:B------:R-:W3:Y:S04]  /*4380*/  LDL.LU R227, [R1+0x74] ;  /* 0x0000740001e37983 */ /* 0x000ee80000300800 */
[----:B---3--:R0:W-:Y:S04]  /*4390*/  STL [R1+0x90], R227 ;  /* 0x000090e301007387 */ /* 0x0081e80000100800 */
[----:B0-----:R-:W3:Y:S04]  /*43a0*/  LDL.LU R227, [R1+0x70] ;  /* 0x0000700001e37983 */ /* 0x001ee80000300800 */
        /* <DEDUP_REMOVED lines=55> */
[----:B0-----:R-:W3:Y:S01]  /*4720*/  LDL.LU R227, [R1] ;  /* 0x0000000001e37983 */ /* 0x001ee20000300800 */
[----:B------:R-:W-:-:S02]  /*4730*/  WARPGROUP.DEPBAR.LE gsb0, 0x0 ;  /* 0x00008000000079c5 */ /* 0x000fc40000010000 */
[----:B------:R-:W-:Y:S01]  /*4740*/  FADD R226, R24, R226 ;  /* 0x000000e218e27221 */ /* 0x000fe20000000000 */
        /* <DEDUP_REMOVED lines=95> */
[----:B-----5:R-:W-:Y:S01]  /*4d40*/  FADD R2, R120, R2 ;  /* 0x0000000278027221 */ /* 0x020fe20000000000 */
[----:B------:R-:W-:Y:S01]  /*4d50*/  FADD R0, R121, R0 ;  /* 0x0000000079007221 */ /* 0x000fe20000000000 */
[----:B---3--:R-:W-:-:S05]  /*4d60*/  FADD R227, R122, R227 ;  /* 0x000000e37ae37221 */ /* 0x008fca0000000000 */
[----:B------:R0:W-:Y:S04]  /*4d70*/  STL [R1], R227 ;  /* 0x000000e301007387 */ /* 0x0001e80000100800 */
[----:B0-----:R-:W3:Y:S02]  /*4d80*/  LDL.LU R227, [R1+0x100] ;  /* 0x0001000001e37983 */ /* 0x001ee40000300800 */
[----:B---3--:R-:W-:-:S05]  /*4d90*/  FADD R227, R123, R227 ;  /* 0x000000e37be37221 */ /* 0x008fca0000000000 */
[----:B------:R0:W-:Y:S04]  /*4da0*/  STL [R1+0x4], R227 ;  /* 0x000004e301007387 */ /* 0x0001e80000100800 */
        /* <DEDUP_REMOVED lines=83> */
[----:B------:R0:W-:Y:S02]  /*52e0*/  STL [R1+0x74], R227 ;  /* 0x000074e301007387 */ /* 0x0001e40000100800 */
.L_x_33:
[----:B------:R-:W-:Y:S02]  /*52f0*/  WARPGROUP.DEPBAR.LE gsb0, 0x0 ;  /* 0x00008000000079c5 */ /* 0x000fe40000010000 */
[----:B------:R-:W3:Y:S02]  /*5300*/  LDC R24, c[0x0][0x28c] ;  /* 0x0000a300ff187b82 */ /* 0x000ee40000000800 */
[----:B---3--:R-:W-:-:S13]  /*5310*/  ISETP.GE.AND P0, PT, R24, 0x1, PT ;  /* 0x000000011800780c */ /* 0x008fda0003f06270 */
[----:B------:R-:W-:Y:S05]  /*5320*/  @!P0 BRA `(.L_x_34) ;  /* 0x0000000000648947 */ /* 0x000fea0003800000 */
[----:B------:R-:W-:-:S06]  /*5330*/  UISETP.NE.AND UP0, UPT, UR22, 0x3, UPT ;  /* 0x000000031600788c */ /* 0x000fcc000bf05270 */
[----:B------:R-:W-:-:S13]  /*5340*/  PLOP3.LUT P0, PT, PT, PT, UP0, 0x80, 0x0 ;  /* 0x000000000000781c */ /* 0x000fda0003f0f008 */
[----:B------:R-:W-:Y:S05]  /*5350*/  @!P0 BRA `(.L_x_35) ;  /* 0x0000000000048947 */ /* 0x000fea0003800000 */
[----:B------:R-:W-:Y:S01]  /*5360*/  BPT.TRAP 0x1 ;  /* 0x000000040000795c */ /* 0x000fe20000300000 */
.L_x_35:
[----:B0-----:R-:W3:Y:S01]  /*5370*/  LDL R227, [R1+0x78] ;  /* 0x0000780001e37983 */ /* 0x001ee20000100800 */
[----:B------:R-:W-:Y:S01]  /*5380*/  BSSY B0, `(.L_x_36) ;  /* 0x000000f000007945 */ /* 0x000fe20003800000 */
[----:B---3--:R-:W-:-:S13]  /*5390*/  ISETP.NE.AND P0, PT, R227, RZ, PT ;  /* 0x000000ffe300720c */ /* 0x008fda0003f05270 */
[----:B------:R-:W-:Y:S05]  /*53a0*/  @!P0 BRA `(.L_x_37) ;  /* 0x0000000000308947 */ /* 0x000fea0003800000 */
[----:B------:R-:W3:Y:S01]  /*53b0*/  LDL R227, [R1+0x7c] ;  /* 0x00007c0001e37983 */ /* 0x000ee20000100800 */
[----:B------:R-:W-:-:S04]  /*53c0*/  UISETP.LT.AND UP0, UPT, UR12, 0x1, UPT ;  /* 0x000000010c00788c */ /* 0x000fc8000bf01270 */
[----:B------:R-:W-:-:S04]  /*53d0*/  USEL UR8, UR12, 0x1, UP0 ;  /* 0x000000010c087887 */ /* 0x000fc80008000000 */
[----:B------:R-:W-:-:S04]  /*53e0*/  UIADD3 UR8, UR5, UR12, -UR8 ;  /* 0x0000000c05087290 */ /* 0x000fc8000fffe808 */
[----:B------:R-:W-:-:S04]  /*53f0*/  UIMAD.WIDE.U32 UR6, UR8, 0x38e38e39, URZ ;  /* 0x38e38e39080678a5 */ /* 0x000fc8000f8e003f */
[----:B------:R-:W-:-:S04]  /*5400*/  USHF.R.U32.HI UR6, URZ, 0x2, UR7 ;  /* 0x000000023f067899 */ /* 0x000fc80008011607 */
[----:B------:R-:W-:-:S04]  /*5410*/  UIMAD UR8, UR6, -0x12, UR8 ;  /* 0xffffffee060878a4 */ /* 0x000fc8000f8e0208 */
[----:B------:R-:W-:-:S04]  /*5420*/  ULEA UR8, UR8, UR14, 0x3 ;  /* 0x0000000e08087291 */ /* 0x000fc8000f8e183f */
[----:B------:R-:W-:-:S06]  /*5430*/  UIADD3 UR8, UR8, 0x90, URZ ;  /* 0x0000009008087890 */ /* 0x000fcc000fffe03f */
[----:B------:R-:W-:-:S05]  /*5440*/  IMAD.U32 R24, RZ, RZ, UR8 ;  /* 0x00000008ff187e24 */ /* 0x000fca000f8e00ff */
[----:B---3--:R-:W-:-:S04]  /*5450*/  PRMT R24, R227, 0x654, R24 ;  /* 0x00000654e3187816 */ /* 0x008fc80000000018 */
[----:B------:R0:W-:Y:S03]  /*5460*/  SYNCS.ARRIVE.TRANS64.RED.A1T0 RZ, [R24+URZ], RZ ;  /* 0x000000ff18ff79a7 */ /* 0x0001e6000810043f */
.L_x_37:
[----:B------:R-:W-:Y:S05]  /*5470*/  BSYNC B0 ;  /* 0x0000000000007941 */ /* 0x000fea0003800000 */
.L_x_36:
[----:B------:R-:W-:-:S06]  /*5480*/  UISETP.GT.U32.AND UP0, UPT, UR13, 0x1, UPT ;  /* 0x000000010d00788c */ /* 0x000fcc000bf04070 */
[----:B------:R-:W-:-:S13]  /*5490*/  PLOP3.LUT P0, PT, PT, PT, UP0, 0x80, 0x0 ;  /* 0x000000000000781c */ /* 0x000fda0003f0f008 */
[----:B------:R-:W-:Y:S05]  /*54a0*/  @P0 BRA `(.L_x_34) ;  /* 0x0000000000040947 */ /* 0x000fea0003800000 */
[----:B------:R-:W-:Y:S01]  /*54b0*/  BPT.TRAP 0x1 ;  /* 0x000000040000795c */ /* 0x000fe20000300000 */
.L_x_34:
[----:B-----5:R3:W-:Y:S01]  /*54c0*/  STL [R1+0x94], R2 ;  /* 0x0000940201007387 */ /* 0x0207e20000100800 */
[----:B------:R-:W4:Y:S01]  /*54d0*/  LDC R28, c[0x0][0x288] ;  /* 0x0000a200ff1c7b82 */ /* 0x000f220000000800 */
[----:B------:R-:W-:Y:S02]  /*54e0*/  UIADD3 UR9, UR12, UR5, URZ ;  /* 0x000000050c097290 */ /* 0x000fe4000fffe03f */
[----:B------:R0:W-:Y:S01]  /*54f0*/  STL [R1+0x90], R0 ;  /* 0x0000900001007387 */ /* 0x0001e20000100800 */
[----:B------:R-:W-:Y:S01]  /*5500*/  USHF.R.S32.HI UR10, URZ, 0x1f, UR23 ;  /* 0x0000001f3f0a7899 */ /* 0x000fe20008011417 */
[----:B------:R-:W-:Y:S01]  /*5510*/  ULDC.64 UR14, c[0x0][0x5d0] ;  /* 0x00017400000e7ab9 */ /* 0x000fe20000000a00 */
[----:B------:R-:W-:Y:S01]  /*5520*/  ULDC UR11, c[0x0][0x284] ;  /* 0x0000a100000b7ab9 */ /* 0x000fe20000000800 */
[----:B---3--:R-:W3:Y:S01]  /*5530*/  S2R R2, SR_TID.X ;  /* 0x0000000000027919 */ /* 0x008ee20000002100 */
[----:B0-----:R-:W2:Y:S04]  /*5540*/  LDL.LU R0, [R1+0x88] ;  /* 0x0000880001007983 */ /* 0x001ea80000300800 */
[----:B------:R-:W4:Y:S01]  /*5550*/  LDL.LU R227, [R1+0x8c] ;  /* 0x00008c0001e37983 */ /* 0x000f220000300800 */
[----:B------:R-:W-:-:S02]  /*5560*/  UISETP.GT.U32.AND UP0, UPT, UR9, 0x11, UPT ;  /* 0x000000110900788c */ /* 0x000fc4000bf04070 */
[----:B------:R-:W-:Y:S01]  /*5570*/  UISETP.GE.U32.AND UP1, UPT, UR12, 0x12, UPT ;  /* 0x000000120c00788c */ /* 0x000fe2000bf26070 */
[--C-:B---3--:R-:W-:Y:S02]  /*5580*/  SHF.R.U32.HI R24, RZ, 0x2, R2.reuse ;  /* 0x00000002ff187819 */ /* 0x108fe40000011602 */
[----:B------:R-:W-:Y:S02]  /*5590*/  LOP3.LUT R26, R2, 0x60, RZ, 0xc0, !PT ;  /* 0x00000060021a7812 */ /* 0x000fe400078ec0ff */
[----:B------:R-:W-:Y:S02]  /*55a0*/  SHF.R.U32.HI R27, RZ, 0x7, R2 ;  /* 0x00000007ff1b7819 */ /* 0x000fe40000011602 */
[----:B------:R-:W-:Y:S02]  /*55b0*/  LOP3.LUT R25, R24, 0x7, RZ, 0xc0, !PT ;  /* 0x0000000718197812 */ /* 0x000fe400078ec0ff */
[----:B------:R-:W-:Y:S02]  /*55c0*/  SHF.R.U32.HI R26, RZ, 0x1, R26 ;  /* 0x00000001ff1a7819 */ /* 0x000fe4000001161a */
[----:B------:R-:W-:-:S02]  /*55d0*/  LOP3.LUT R24, R27, 0x1, RZ, 0xc0, !PT ;  /* 0x000000011b187812 */ /* 0x000fc400078ec0ff */
[----:B------:R-:W-:-:S03]  /*55e0*/  IADD3 R29, RZ, -R26, -R25 ;  /* 0x8000001aff1d7210 */ /* 0x000fc60007ffe819 */
[C---:B------:R-:W-:Y:S02]  /*55f0*/  IMAD.SHL.U32 R30, R24.reuse, 0x40, RZ ;  /* 0x00000040181e7824 */ /* 0x040fe400078e00ff */
[----:B------:R-:W-:Y:S02]  /*5600*/  IMAD R29, R24, -0x40, R29 ;  /* 0xffffffc0181d7824 */ /* 0x000fe400078e021d */
[----:B------:R-:W-:Y:S01]  /*5610*/  IMAD.SHL.U32 R24, R2, 0x2, RZ ;  /* 0x0000000202187824 */ /* 0x000fe200078e00ff */
[----:B------:R-:W-:-:S04]  /*5620*/  LOP3.LUT R27, R30, 0x40, R25, 0xe2, !PT ;  /* 0x000000401e1b7812 */ /* 0x000fc800078ee219 */
[----:B------:R-:W-:Y:S02]  /*5630*/  LOP3.LUT R30, R24, 0x6, RZ, 0xc0, !PT ;  /* 0x00000006181e7812 */ /* 0x000fe400078ec0ff */
[----:B------:R-:W-:Y:S02]  /*5640*/  LOP3.LUT R24, R2, 0x3, RZ, 0xc0, !PT ;  /* 0x0000000302187812 */ /* 0x000fe400078ec0ff */
[----:B------:R0:W5:Y:S01]  /*5650*/  LDL.LU R2, [R1+0x94] ;  /* 0x0000940001027983 */ /* 0x0001620000300800 */
[----:B------:R-:W-:Y:S01]  /*5660*/  UIMAD.WIDE.U32 UR6, UR9, 0x38e38e39, URZ ;  /* 0x38e38e39090678a5 */ /* 0x000fe2000f8e003f */
[----:B--2---:R-:W-:Y:S01]  /*5670*/  PRMT R30, R30, 0x6540, R0 ;  /* 0x000065401e1e7816 */ /* 0x004fe20000000000 */
[----:B------:R-:W-:Y:S02]  /*5680*/  IMAD.SHL.U32 R35, R0, 0x100, RZ ;  /* 0x0000010000237824 */ /* 0x000fe400078e00ff */
[----:B------:R0:W5:Y:S01]  /*5690*/  LDL.LU R0, [R1+0x90] ;  /* 0x0000900001007983 */ /* 0x0001620000300800 */
[----:B----4-:R-:W-:Y:S01]  /*56a0*/  IMAD R34, R24, -0x2, R28 ;  /* 0xfffffffe18227824 */ /* 0x010fe200078e021c */
[----:B------:R-:W-:Y:S01]  /*56b0*/  UIMAD UR5, UR10, UR14, URZ ;  /* 0x0000000e0a0572a4 */ /* 0x000fe2000f8e023f */
[----:B------:R-:W-:Y:S01]  /*56c0*/  ISETP.GE.AND P0, PT, R35, R28, PT ;  /* 0x0000001c2300720c */ /* 0x000fe20003f06270 */
[C---:B------:R-:W-:Y:S01]  /*56d0*/  IMAD.SHL.U32 R28, R227.reuse, 0x80, RZ ;  /* 0x00000080e31c7824 */ /* 0x040fe200078e00ff */
[----:B------:R-:W-:Y:S01]  /*56e0*/  UISETP.LT.U32.AND UP0, UPT, UR12, 0x12, UP0 ;  /* 0x000000120c00788c */ /* 0x000fe20008701070 */
[--C-:B------:R-:W-:Y:S01]  /*56f0*/  SHF.R.S32.HI R31, RZ, 0x1f, R30.reuse ;  /* 0x0000001fff1f7819 */ /* 0x100fe2000001141e */
[----:B------:R-:W-:Y:S01]  /*5700*/  UIMAD UR8, UR23, UR15, UR5 ;  /* 0x0000000f170872a4 */ /* 0x000fe2000f8e0205 */
[----:B------:R-:W-:Y:S01]  /*5710*/  IMAD.U32 R25, RZ, RZ, UR14 ;  /* 0x0000000eff197e24 */ /* 0x000fe2000f8e00ff */
[C---:B------:R-:W-:Y:S01]  /*5720*/  ISETP.GE.OR P0, PT, R28.reuse, UR11, P0 ;  /* 0x0000000b1c007c0c */ /* 0x040fe20008706670 */
[----:B------:R-:W-:Y:S01]  /*5730*/  USEL UR5, URZ, 0x1, !UP0 ;  /* 0x000000013f057887 */ /* 0x000fe2000c000000 */
[----:B------:R-:W-:Y:S01]  /*5740*/  IMAD.WIDE R32, R227, 0x80, RZ ;  /* 0x00000080e3207825 */ /* 0x000fe200078e02ff */
[----:B------:R-:W-:Y:S01]  /*5750*/  USHF.R.U32.HI UR6, URZ, 0x2, UR7 ;  /* 0x000000023f067899 */ /* 0x000fe20008011607 */
[----:B------:R-:W-:Y:S01]  /*5760*/  IADD3 R38, -R28, UR11, R29 ;  /* 0x0000000b1c267c10 */ /* 0x000fe2000fffe11d */
[----:B------:R-:W-:Y:S01]  /*5770*/  ULOP3.LUT UR4, UR4, UR5, URZ, 0x3c, !UPT ;  /* 0x0000000504047292 */ /* 0x000fe2000f8e3c3f */
[----:B------:R-:W-:Y:S01]  /*5780*/  IMAD.WIDE.U32 R24, R25, UR23, R30 ;  /* 0x0000001719187c25 */ /* 0x000fe2000f8e001e */
[----:B------:R-:W-:Y:S01]  /*5790*/  UIMAD UR5, UR6, -0x12, UR9 ;  /* 0xffffffee060578a4 */ /* 0x000fe2000f8e0209 */
[----:B------:R-:W-:Y:S01]  /*57a0*/  LOP3.LUT R39, R32, R27, R26, 0xfe, !PT ;  /* 0x0000001b20277212 */ /* 0x000fe200078efe1a */
[----:B------:R-:W-:Y:S01]  /*57b0*/  @UP1 ULOP3.LUT UR4, UR4, 0x1, UR6, 0x78, !UPT ;  /* 0x0000000104041892 */ /* 0x000fe2000f8e7806 */
[----:B------:R-:W-:-:S02]  /*57c0*/  VIADD R25, R25, UR8 ;  /* 0x0000000819197c36 */ /* 0x000fc40008000000 */
[----:B------:R-:W-:Y:S02]  /*57d0*/  IMAD.IADD R35, R34, 0x1, -R35 ;  /* 0x0000000122237824 */ /* 0x000fe400078e0a23 */
[----:B------:R-:W-:Y:S01]  /*57e0*/  IMAD.MOV.U32 R34, RZ, RZ, -0x1 ;  /* 0xffffffffff227424 */ /* 0x000fe200078e00ff */
[----:B0-----:R-:W-:Y:S06]  /*57f0*/  @P0 BRA `(.L_x_38) ;  /* 0x0000008c00980947 */ /* 0x001fec0003800000 */
[----:B------:R-:W0:Y:S01]  /*5800*/  LDC.64 R28, c[0x0][0x5c8] ;  /* 0x00017200ff1c7b82 */ /* 0x000e220000000a00 */
[----:B------:R-:W-:Y:S01]  /*5810*/  ULDC.64 UR6, c[0x0][0x5c0] ;  /* 0x0001700000067ab9 */ /* 0x000fe20000000a00 */
[----:B------:R-:W-:Y:S01]  /*5820*/  BSSY B0, `(.L_x_38) ;  /* 0x00008e3000007945 */ /* 0x000fe20003800000 */
[-C--:B0-----:R-:W-:Y:S02]  /*5830*/  IMAD R26, R33, R28.reuse, RZ ;  /* 0x0000001c211a7224 */ /* 0x081fe400078e02ff */
[----:B------:R-:W-:-:S04]  /*5840*/  IMAD.WIDE.U32 R24, R39, R28, R24 ;  /* 0x0000001c27187225 */ /* 0x000fc800078e0018 */
[----:B------:R-:W-:Y:S01]  /*5850*/  IMAD R27, R39, R29, R26 ;  /* 0x0000001d271b7224 */ /* 0x000fe200078e021a */
[----:B------:R-:W-:Y:S02]  /*5860*/  LEA R26, P0, R28, R24, 0x3 ;  /* 0x000000181c1a7211 */ /* 0x000fe400078018ff */
[----:B------:R-:W-:Y:S01]  /*5870*/  IADD3 R24, P1, R24, UR6, RZ ;  /* 0x0000000618187c10 */ /* 0x000fe2000ff3e0ff */
[----:B------:R-:W-:Y:S01]  /*5880*/  IMAD.IADD R27, R25, 0x1, R27 ;  /* 0x00000001191b7824 */ /* 0x000fe200078e021b */
[----:B------:R-:W-:-:S04]  /*5890*/  IADD3 R26, P3, R26, UR6, RZ ;  /* 0x000000061a1a7c10 */ /* 0x000fc8000ff7e0ff */
[----:B------:R-:W-:Y:S02]  /*58a0*/  LEA.HI.X R28, R28, R27, R29, 0x3, P0 ;  /* 0x0000001b1c1c7211 */ /* 0x000fe400000f1c1d */
[----:B------:R-:W-:Y:S02]  /*58b0*/  FSETP.NEU.AND P0, PT, RZ, UR21, PT ;  /* 0x00000015ff007c0b */ /* 0x000fe4000bf0d000 */
[----:B------:R-:W-:Y:S02]  /*58c0*/  IADD3.X R25, R27, UR7, RZ, P1, !PT ;  /* 0x000000071b197c10 */ /* 0x000fe40008ffe4ff */
[----:B------:R-:W-:-:S09]  /*58d0*/  IADD3.X R27, R28, UR7, RZ, P3, !PT ;  /* 0x000000071c1b7c10 */ /* 0x000fd20009ffe4ff */
[----:B------:R-:W-:Y:S05]  /*58e0*/  @!P0 BRA `(.L_x_39) ;  /* 0x0000006800d88947 */ /* 0x000fea0003800000 */
[----:B------:R-:W-:Y:S01]  /*58f0*/  ULDC.64 UR8, c[0x0][0x5b8] ;  /* 0x00016e0000087ab9 */ /* 0x000fe20000000a00 */
[----:B------:R-:W-:Y:S01]  /*5900*/  ISETP.GE.AND P0, PT, R38, 0x1, PT ;  /* 0x000000012600780c */ /* 0x000fe20003f06270 */
[----:B------:R-:W-:Y:S02]  /*5910*/  UIMAD UR6, UR10, UR8, URZ ;  /* 0x000000080a0672a4 */ /* 0x000fe4000f8e023f */
[----:B------:R-:W-:Y:S01]  /*5920*/  IMAD.U32 R29, RZ, RZ, UR8 ;  /* 0x00000008ff1d7e24 */ /* 0x000fe2000f8e00ff */
[----:B------:R-:W-:Y:S01]  /*5930*/  BSSY B1, `(.L_x_40) ;  /* 0x000000f000017945 */ /* 0x000fe20003800000 */
[----:B------:R-:W-:Y:S01]  /*5940*/  ISETP.LT.OR P4, PT, R35, 0x1, !P0 ;  /* 0x000000012300780c */ /* 0x000fe20004781670 */
[----:B------:R-:W-:Y:S02]  /*5950*/  UIMAD UR6, UR23, UR9, UR6 ;  /* 0x00000009170672a4 */ /* 0x000fe4000f8e0206 */
[----:B------:R-:W-:Y:S01]  /*5960*/  IMAD.WIDE.U32 R30, R29, UR23, R30 ;  /* 0x000000171d1e7c25 */ /* 0x000fe2000f8e001e */
[----:B------:R-:W-:-:S03]  /*5970*/  ULDC.64 UR8, c[0x0][0x5a8] ;  /* 0x00016a0000087ab9 */ /* 0x000fc60000000a00 */
[----:B------:R-:W-:Y:S01]  /*5980*/  VIADD R31, R31, UR6 ;  /* 0x000000061f1f7c36 */ /* 0x000fe20008000000 */
[----:B------:R-:W-:Y:S02]  /*5990*/  ULDC.64 UR6, c[0x0][0x5b0] ;  /* 0x00016c0000067ab9 */ /* 0x000fe40000000a00 */
[----:B------:R-:W-:Y:S02]  /*59a0*/  IMAD R36, R33, UR6, RZ ;  /* 0x0000000621247c24 */ /* 0x000fe4000f8e02ff */
[----:B------:R-:W-:-:S04]  /*59b0*/  IMAD.WIDE.U32 R28, R39, UR6, R30 ;  /* 0x00000006271c7c25 */ /* 0x000fc8000f8e001e */
[--C-:B------:R-:W-:Y:S01]  /*59c0*/  IMAD R37, R39, UR7, R36.reuse ;  /* 0x0000000727257c24 */ /* 0x100fe2000f8e0224 */
[----:B------:R-:W-:Y:S02]  /*59d0*/  IADD3 R28, P1, R28, UR8, RZ ;  /* 0x000000081c1c7c10 */ /* 0x000fe4000ff3e0ff */
[----:B------:R-:W-:Y:S02]  /*59e0*/  PRMT R36, RZ, 0x7610, R36 ;  /* 0x00007610ff247816 */ /* 0x000fe40000000024 */
[----:B------:R-:W-:Y:S01]  /*59f0*/  IADD3.X R29, R29, UR9, R37, P1, !PT ;  /* 0x000000091d1d7c10 */ /* 0x000fe20008ffe425 */
[----:B------:R-:W-:Y:S08]  /*5a00*/  @P4 BRA `(.L_x_41) ;  /* 0x0000000000044947 */ /* 0x000ff00003800000 */
[----:B------:R0:W5:Y:S02]  /*5a10*/  LDG.E.U8 R36, desc[UR18][R28.64] ;  /* 0x000000121c247981 */ /* 0x000164000c1e1100 */
.L_x_41:
[----:B------:R-:W-:Y:S05]  /*5a20*/  BSYNC B1 ;  /* 0x0000000000017941 */ /* 0x000fea0003800000 */
.L_x_40:
[----:B-----5:R-:W-:Y:S01]  /*5a30*/  LOP3.LUT R36, R36, 0xff, RZ, 0xc0, !PT ;  /* 0x000000ff24247812 */ /* 0x020fe200078ec0ff */
[----:B------:R-:W-:Y:S01]  /*5a40*/  BSSY B1, `(.L_x_42) ;  /* 0x000000b000017945 */ /* 0x000fe20003800000 */
[----:B------:R-:W-:Y:S02]  /*5a50*/  ISETP.LT.OR P3, PT, R35, 0x2, !P0 ;  /* 0x000000022300780c */ /* 0x000fe40004761670 */
[----:B------:R-:W-:-:S05]  /*5a60*/  F2FP.F16.E5M2.UNPACK_B R36, R36 ;  /* 0x00000024ff24723e */ /* 0x000fca00020004ff */
[----:B------:R-:W-:-:S05]  /*5a70*/  HADD2.F32 R36, -RZ, R36.H0_H0 ;  /* 0x20000024ff247230 */ /* 0x000fca0000004100 */
[----:B------:R-:W-:Y:S01]  /*5a80*/  FMUL R37, R36, UR21 ;  /* 0x0000001524257c20 */ /* 0x000fe20008400000 */
[----:B------:R-:W-:-:S03]  /*5a90*/  PRMT R36, RZ, 0x7610, R36 ;  /* 0x00007610ff247816 */ /* 0x000fc60000000024 */
[----:B------:R-:W-:-:S05]  /*5aa0*/  FFMA R37, R226, UR20, R37 ;  /* 0x00000014e2257c23 */ /* 0x000fca0008000025 */
[----:B------:R-:W-:-:S05]  /*5ab0*/  F2FP.SATFINITE.E5M2.F32.PACK_AB_MERGE_C R37, RZ, R37, RZ ;  /* 0x00000025ff25723e */ /* 0x000fca00048060ff */
[----:B------:R2:W-:Y:S01]  /*5ac0*/  @!P4 STG.E.U8 desc[UR18][R24.64], R37 ;  /* 0x000000251800c986 */ /* 0x0005e2000c101112 */
[----:B------:R-:W-:Y:S05]  /*5ad0*/  @P3 BRA `(.L_x_43) ;  /* 0x0000000000043947 */ /* 0x000fea0003800000 */
[----:B------:R3:W5:Y:S02]  /*5ae0*/  LDG.E.U8 R36, desc[UR18][R28.64+0x1] ;  /* 0x000001121c247981 */ /* 0x000764000c1e1100 */
.L_x_43:
[----:B------:R-:W-:Y:S05]  /*5af0*/  BSYNC B1 ;  /* 0x0000000000017941 */ /* 0x000fea0003800000 */
.L_x_42:
[----:B-----5:R-:W-:Y:S01]  /*5b00*/  LOP3.LUT R36, R36, 0xff, RZ, 0xc0, !PT ;  /* 0x000000ff24247812 */ /* 0x020fe200078ec0ff */
[----:B------:R-:W-:Y:S01]  /*5b10*/  BSSY B1, `(.L_x_44) ;  /* 0x0000013000017945 */ /* 0x000fe20003800000 */
[----:B--2---:R-:W-:Y:S02]  /*5b20*/  IADD3 R37, P1, R39, 0x8, RZ ;  /* 0x0000000827257810 */ /* 0x004fe40007f3e0ff */
[----:B------:R-:W-:-:S03]  /*5b30*/  F2FP.F16.E5M2.UNPACK_B R36, R36 ;  /* 0x00000024ff24723e */ /* 0x000fc600020004ff */
[----:B------:R-:W-:Y:S01]  /*5b40*/  IMAD.X R32, RZ, RZ, R33, P1 ;  /* 0x000000ffff207224 */ /* 0x000fe200008e0621 */
[----:B------:R-:W-:Y:S01]  /*5b50*/  ISETP.GE.AND P1, PT, R38, 0x9, PT ;  /* 0x000000092600780c */ /* 0x000fe20003f26270 */
[----:B------:R-:W-:Y:S02]  /*5b60*/  HADD2.F32 R36, -RZ, R36.H0_H0 ;  /* 0x20000024ff247230 */ /* 0x000fe40000004100 */
[----:B------:R-:W-:Y:S01]  /*5b70*/  IMAD R32, R32, UR6, RZ ;  /* 0x0000000620207c24 */ /* 0x000fe2000f8e02ff */
[----:B------:R-:W-:Y:S01]  /*5b80*/  ISETP.LT.OR P5, PT, R35, 0x1, !P1 ;  /* 0x000000012300780c */ /* 0x000fe20004fa1670 */
[----:B------:R-:W-:-:S04]  /*5b90*/  IMAD.WIDE.U32 R30, R37, UR6, R30 ;  /* 0x00000006251e7c25 */ /* 0x000fc8000f8e001e */
[----:B------:R-:W-:Y:S01]  /*5ba0*/  FMUL R36, R36, UR21 ;  /* 0x0000001524247c20 */ /* 0x000fe20008400000 */
[----:B------:R-:W-:-:S03]  /*5bb0*/  IMAD R37, R37, UR7, R32 ;  /* 0x0000000725257c24 */ /* 0x000fc6000f8e0220 */
[----:B------:R-:W-:Y:S01]  /*5bc0*/  FFMA R36, R225, UR20, R36 ;  /* 0x00000014e1247c23 */ /* 0x000fe20008000024 */
[----:B------:R-:W-:Y:S02]  /*5bd0*/  IADD3 R30, P4, R30, UR8, RZ ;  /* 0x000000081e1e7c10 */ /* 0x000fe4000ff9e0ff */
[----:B------:R-:W-:Y:S02]  /*5be0*/  PRMT R32, RZ, 0x7610, R32 ;  /* 0x00007610ff207816 */ /* 0x000fe40000000020 */
[----:B------:R-:W-:Y:S02]  /*5bf0*/  F2FP.SATFINITE.E5M2.F32.PACK_AB_MERGE_C R33, RZ, R36, RZ ;  /* 0x00000024ff21723e */ /* 0x000fe400048060ff */
[----:B------:R-:W-:-:S03]  /*5c00*/  IADD3.X R31, R31, UR9, R37, P4, !PT ;  /* 0x000000091f1f7c10 */ /* 0x000fc6000a7fe425 */
[----:B------:R2:W-:Y:S01]  /*5c10*/  @!P3 STG.E.U8 desc[UR18][R24.64+0x1], R33 ;  /* 0x000001211800b986 */ /* 0x0005e2000c101112 */
[----:B------:R-:W-:Y:S05]  /*5c20*/  @P5 BRA `(.L_x_45) ;  /* 0x0000000000045947 */ /* 0x000fea0003800000 */
[----:B------:R4:W5:Y:S02]  /*5c30*/  LDG.E.U8 R32, desc[UR18][R30.64] ;  /* 0x000000121e207981 */ /* 0x000964000c1e1100 */
.L_x_45:
[----:B------:R-:W-:Y:S05]  /*5c40*/  BSYNC B1 ;  /* 0x0000000000017941 */ /* 0x000fea0003800000 */
.L_x_44:
[----:B-----5:R-:W-:Y:S01]  /*5c50*/  LOP3.LUT R32, R32, 0xff, RZ, 0xc0, !PT ;  /* 0x000000ff20207812 */ /* 0x020fe200078ec0ff */
[----:B------:R-:W-:Y:S01]  /*5c60*/  BSSY B1, `(.L_x_46) ;  /* 0x000000b000017945 */ /* 0x000fe20003800000 */
[----:B------:R-:W-:Y:S02]  /*5c70*/  ISETP.LT.OR P3, PT, R35, 0x2, !P1 ;  /* 0x000000022300780c */ /* 0x000fe40004f61670 */
[----:B------:R-:W-:-:S05]  /*5c80*/  F2FP.F16.E5M2.UNPACK_B R32, R32 ;  /* 0x00000020ff20723e */ /* 0x000fca00020004ff */
[----:B------:R-:W-:-:S05]  /*5c90*/  HADD2.F32 R32, -RZ, R32.H0_H0 ;  /* 0x20000020ff207230 */ /* 0x000fca0000004100 */
[----:B--2---:R-:W-:Y:S01]  /*5ca0*/  FMUL R33, R32, UR21 ;  /* 0x0000001520217c20 */ /* 0x004fe20008400000 */
[----:B------:R-:W-:-:S03]  /*5cb0*/  PRMT R32, RZ, 0x7610, R32 ;  /* 0x00007610ff207816 */ /* 0x000fc60000000020 */
[----:B------:R-:W-:-:S05]  /*5cc0*/  FFMA R33, R224, UR20, R33 ;  /* 0x00000014e0217c23 */ /* 0x000fca0008000021 */
[----:B------:R-:W-:-:S05]  /*5cd0*/  F2FP.SATFINITE.E5M2.F32.PACK_AB_MERGE_C R33, RZ, R33, RZ ;  /* 0x00000021ff21723e */ /* 0x000fca00048060ff */
[----:B------:R2:W-:Y:S01]  /*5ce0*/  @!P5 STG.E.U8 desc[UR18][R26.64], R33 ;  /* 0x000000211a00d986 */ /* 0x0005e2000c101112 */
[----:B------:R-:W-:Y:S05]  /*5cf0*/  @P3 BRA `(.L_x_47) ;  /* 0x0000000000043947 */ /* 0x000fea0003800000 */
[----:B------:R0:W5:Y:S02]  /*5d00*/  LDG.E.U8 R32, desc[UR18][R30.64+0x1] ;  /* 0x000001121e207981 */ /* 0x000164000c1e1100 */
.L_x_47:
[----:B------:R-:W-:Y:S05]  /*5d10*/  BSYNC B1 ;  /* 0x0000000000017941 */ /* 0x000fea0003800000 */
.L_x_46:
[----:B-----5:R-:W-:Y:S01]  /*5d20*/  LOP3.LUT R32, R32, 0xff, RZ, 0xc0, !PT ;  /* 0x000000ff20207812 */ /* 0x020fe200078ec0ff */
[----:B------:R-:W-:Y:S01]  /*5d30*/  BSSY B1, `(.L_x_48) ;  /* 0x000000b000017945 */ /* 0x000fe20003800000 */
[----:B------:R-:W-:Y:S02]  /*5d40*/  ISETP.LT.OR P4, PT, R35, 0x9, !P0 ;  /* 0x000000092300780c */ /* 0x000fe40004781670 */
[----:B------:R-:W-:-:S05]  /*5d50*/  F2FP.F16.E5M2.UNPACK_B R32, R32 ;  /* 0x00000020ff20723e */ /* 0x000fca00020004ff */
[----:B------:R-:W-:-:S05]  /*5d60*/  HADD2.F32 R32, -RZ, R32.H0_H0 ;  /* 0x20000020ff207230 */ /* 0x000fca0000004100 */
[----:B------:R-:W-:-:S04]  /*5d70*/  FMUL R32, R32, UR21 ;  /* 0x0000001520207c20 */ /* 0x000fc80008400000 */
[----:B------:R-:W-:-:S05]  /*5d80*/  FFMA R32, R223, UR20, R32 ;  /* 0x00000014df207c23 */ /* 0x000fca0008000020 */
[----:B--2---:R-:W-:Y:S02]  /*5d90*/  F2FP.SATFINITE.E5M2.F32.PACK_AB_MERGE_C R33, RZ, R32, RZ ;  /* 0x00000020ff21723e */ /* 0x004fe400048060ff */
[----:B------:R-:W-:-:S03]  /*5da0*/  PRMT R32, RZ, 0x7610, R32 ;  /* 0x00007610ff207816 */ /* 0x000fc60000000020 */
[----:B------:R2:W-:Y:S01]  /*5db0*/  @!P3 STG.E.U8 desc[UR18][R26.64+0x1], R33 ;  /* 0x000001211a00b986 */ /* 0x0005e2000c101112 */
[----:B------:R-:W-:Y:S05]  /*5dc0*/  @P4 BRA `(.L_x_49) ;  /* 0x0000000000044947 */ /* 0x000fea0003800000 */
[----:B------:R0:W5:Y:S02]  /*5dd0*/  LDG.E.U8 R32, desc[UR18][R28.64+0x8] ;  /* 0x000008121c207981 */ /* 0x000164000c1e1100 */
.L_x_49:
[----:B------:R-:W-:Y:S05]  /*5de0*/  BSYNC B1 ;  /* 0x0000000000017941 */ /* 0x000fea0003800000 */
.L_x_48:
        /* <DEDUP_REMOVED lines=12> */
.L_x_51:
[----:B------:R-:W-:Y:S05]  /*5eb0*/  BSYNC B1 ;  /* 0x0000000000017941 */ /* 0x000fea0003800000 */
.L_x_50:
        /* <DEDUP_REMOVED lines=12> */
.L_x_53:
[----:B------:R-:W-:Y:S05]  /*5f80*/  BSYNC B1 ;  /* 0x0000000000017941 */ /* 0x000fea0003800000 */
.L_x_52:
        /* <DEDUP_REMOVED lines=12> */
.L_x_55:
[----:B------:R-:W-:Y:S05]  /*6050*/  BSYNC B1 ;  /* 0x0000000000017941 */ /* 0x000fea0003800000 */
.L_x_54:
        /* <DEDUP_REMOVED lines=12> */
.L_x_57:
[----:B------:R-:W-:Y:S05]  /*6120*/  BSYNC B1 ;  /* 0x0000000000017941 */ /* 0x000fea0003800000 */
.L_x_56:
        /* <DEDUP_REMOVED lines=12> */
.L_x_59:
[----:B------:R-:W-:Y:S05]  /*61f0*/  BSYNC B1 ;  /* 0x0000000000017941 */ /* 0x000fea0003800000 */
.L_x_58:
        /* <DEDUP_REMOVED lines=12> */
.L_x_61:
[----:B------:R-:W-:Y:S05]  /*62c0*/  BSYNC B1 ;  /* 0x0000000000017941 */ /* 0x000fea0003800000 */
.L_x_60:
        /* <DEDUP_REMOVED lines=12> */
.L_x_63:
[----:B------:R-:W-:Y:S05]  /*6390*/  BSYNC B1 ;  /* 0x0000000000017941 */ /* 0x000fea0003800000 */
.L_x_62:
        /* <DEDUP_REMOVED lines=12> */
.L_x_65:
[----:B------:R-:W-:Y:S05]  /*6460*/  BSYNC B1 ;  /* 0x0000000000017941 */ /* 0x000fea0003800000 */
.L_x_64:
        /* <DEDUP_REMOVED lines=12> */
.L_x_67:
[----:B------:R-:W-:Y:S05]  /*6530*/  BSYNC B1 ;  /* 0x0000000000017941 */ /* 0x000fea0003800000 */
.L_x_66:
        /* <DEDUP_REMOVED lines=12> */
.L_x_69:
[----:B------:R-:W-:Y:S05]  /*6600*/  BSYNC B1 ;  /* 0x0000000000017941 */ /* 0x000fea0003800000 */
.L_x_68:
        /* <DEDUP_REMOVED lines=12> */
.L_x_71:
[----:B------:R-:W-:Y:S05]  /*66d0*/  BSYNC B1 ;  /* 0x0000000000017941 */ /* 0x000fea0003800000 */
.L_x_70:
        /* <DEDUP_REMOVED lines=12> */
.L_x_73:
[----:B------:R-:W-:Y:S05]  /*67a0*/  BSYNC B1 ;  /* 0x0000000000017941 */ /* 0x000fea0003800000 */
.L_x_72:
        /* <DEDUP_REMOVED lines=12> */
.L_x_75:
[----:B------:R-:W-:Y:S05]  /*6870*/  BSYNC B1 ;  /* 0x0000000000017941 */ /* 0x000fea0003800000 */
.L_x_74:
        /* <DEDUP_REMOVED lines=12> */
.L_x_77:
[----:B------:R-:W-:Y:S05]  /*6940*/  BSYNC B1 ;  /* 0x0000000000017941 */ /* 0x000fea0003800000 */
.L_x_76:
        /* <DEDUP_REMOVED lines=12> */
.L_x_79:
[----:B------:R-:W-:Y:S05]  /*6a10*/  BSYNC B1 ;  /* 0x0000000000017941 */ /* 0x000fea0003800000 */
.L_x_78:
        /* <DEDUP_REMOVED lines=12> */
.L_x_81:
[----:B------:R-:W-:Y:S05]  /*6ae0*/  BSYNC B1 ;  /* 0x0000000000017941 */ /* 0x000fea0003800000 */
.L_x_80:
        /* <DEDUP_REMOVED lines=12> */
.L_x_83:
[----:B------:R-:W-:Y:S05]  /*6bb0*/  BSYNC B1 ;  /* 0x0000000000017941 */ /* 0x000fea0003800000 */
.L_x_82:
        /* <DEDUP_REMOVED lines=12> */
.L_x_85:
[----:B------:R-:W-:Y:S05]  /*6c80*/  BSYNC B1 ;  /* 0x0000000000017941 */ /* 0x000fea0003800000 */
.L_x_84:
        /* <DEDUP_REMOVED lines=12> */
.L_x_87:
[----:B------:R-:W-:Y:S05]  /*6d50*/  BSYNC B1 ;  /* 0x0000000000017941 */ /* 0x000fea0003800000 */
.L_x_86:
        /* <DEDUP_REMOVED lines=12> */
.L_x_89:
[----:B------:R-:W-:Y:S05]  /*6e20*/  BSYNC B1 ;  /* 0x0000000000017941 */ /* 0x000fea0003800000 */
.L_x_88:
        /* <DEDUP_REMOVED lines=12> */
.L_x_91:
[----:B------:R-:W-:Y:S05]  /*6ef0*/  BSYNC B1 ;  /* 0x0000000000017941 */ /* 0x000fea0003800000 */
.L_x_90:
        /* <DEDUP_REMOVED lines=12> */
.L_x_93:
[----:B------:R-:W-:Y:S05]  /*6fc0*/  BSYNC B1 ;  /* 0x0000000000017941 */ /* 0x000fea0003800000 */
.L_x_92:
        /* <DEDUP_REMOVED lines=12> */
.L_x_95:
[----:B------:R-:W-:Y:S05]  /*7090*/  BSYNC B1 ;  /* 0x0000000000017941 */ /* 0x000fea0003800000 */
.L_x_94:
        /* <DEDUP_REMOVED lines=12> */
.L_x_97:
[----:B------:R-:W-:Y:S05]  /*7160*/  BSYNC B1 ;  /* 0x0000000000017941 */ /* 0x000fea0003800000 */
.L_x_96:
        /* <DEDUP_REMOVED lines=12> */
.L_x_99:
[----:B------:R-:W-:Y:S05]  /*7230*/  BSYNC B1 ;  /* 0x0000000000017941 */ /* 0x000fea0003800000 */
.L_x_98:
        /* <DEDUP_REMOVED lines=12> */
.L_x_101:
[----:B------:R-:W-:Y:S05]  /*7300*/  BSYNC B1 ;  /* 0x0000000000017941 */ /* 0x000fea0003800000 */
.L_x_100:
        /* <DEDUP_REMOVED lines=12> */
.L_x_103:
[----:B------:R-:W-:Y:S05]  /*73d0*/  BSYNC B1 ;  /* 0x0000000000017941 */ /* 0x000fea0003800000 */
.L_x_102:
        /* <DEDUP_REMOVED lines=12> */
.L_x_105:
[----:B------:R-:W-:Y:S05]  /*74a0*/  BSYNC B1 ;  /* 0x0000000000017941 */ /* 0x000fea0003800000 */
.L_x_104:
        /* <DEDUP_REMOVED lines=12> */
.L_x_107:
[----:B------:R-:W-:Y:S05]  /*7570*/  BSYNC B1 ;  /* 0x0000000000017941 */ /* 0x000fea0003800000 */
.L_x_106:
        /* <DEDUP_REMOVED lines=12> */
.L_x_109:
[----:B------:R-:W-:Y:S05]  /*7640*/  BSYNC B1 ;  /* 0x0000000000017941 */ /* 0x000fea0003800000 */
.L_x_108:
        /* <DEDUP_REMOVED lines=12> */
.L_x_111:
[----:B------:R-:W-:Y:S05]  /*7710*/  BSYNC B1 ;  /* 0x0000000000017941 */ /* 0x000fea0003800000 */
.L_x_110:
        /* <DEDUP_REMOVED lines=12> */
.L_x_113:
[----:B------:R-:W-:Y:S05]  /*77e0*/  BSYNC B1 ;  /* 0x0000000000017941 */ /* 0x000fea0003800000 */
.L_x_112:
        /* <DEDUP_REMOVED lines=12> */
.L_x_115:
[----:B------:R-:W-:Y:S05]  /*78b0*/  BSYNC B1 ;  /* 0x0000000000017941 */ /* 0x000fea0003800000 */
.L_x_114:
        /* <DEDUP_REMOVED lines=12> */
.L_x_117:
[----:B------:R-:W-:Y:S05]  /*7980*/  BSYNC B1 ;  /* 0x0000000000017941 */ /* 0x000fea0003800000 */
.L_x_116:
        /* <DEDUP_REMOVED lines=12> */
.L_x_119:
[----:B------:R-:W-:Y:S05]  /*7a50*/  BSYNC B1 ;  /* 0x0000000000017941 */ /* 0x000fea0003800000 */
.L_x_118:
        /* <DEDUP_REMOVED lines=12> */
.L_x_121:
[----:B------:R-:W-:Y:S05]  /*7b20*/  BSYNC B1 ;  /* 0x0000000000017941 */ /* 0x000fea0003800000 */
.L_x_120:
        /* <DEDUP_REMOVED lines=12> */
.L_x_123:
[----:B------:R-:W-:Y:S05]  /*7bf0*/  BSYNC B1 ;  /* 0x0000000000017941 */ /* 0x000fea0003800000 */
.L_x_122:
        /* <DEDUP_REMOVED lines=12> */
.L_x_125:
[----:B------:R-:W-:Y:S05]  /*7cc0*/  BSYNC B1 ;  /* 0x0000000000017941 */ /* 0x000fea0003800000 */
.L_x_124:
        /* <DEDUP_REMOVED lines=12> */
.L_x_127:
[----:B------:R-:W-:Y:S05]  /*7d90*/  BSYNC B1 ;  /* 0x0000000000017941 */ /* 0x000fea0003800000 */
.L_x_126:
        /* <DEDUP_REMOVED lines=12> */
.L_x_129:
[----:B------:R-:W-:Y:S05]  /*7e60*/  BSYNC B1 ;  /* 0x0000000000017941 */ /* 0x000fea0003800000 */
.L_x_128:
        /* <DEDUP_REMOVED lines=12> */
.L_x_131:
[----:B------:R-:W-:Y:S05]  /*7f30*/  BSYNC B1 ;  /* 0x0000000000017941 */ /* 0x000fea0003800000 */
.L_x_130:
        /* <DEDUP_REMOVED lines=12> */
.L_x_133:
[----:B------:R-:W-:Y:S05]  /*8000*/  BSYNC B1 ;  /* 0x0000000000017941 */ /* 0x000fea0003800000 */
.L_x_132:
        /* <DEDUP_REMOVED lines=12> */
.L_x_135:
[----:B------:R-:W-:Y:S05]  /*80d0*/  BSYNC B1 ;  /* 0x0000000000017941 */ /* 0x000fea0003800000 */
.L_x_134:
        /* <DEDUP_REMOVED lines=12> */
.L_x_137:
[----:B------:R-:W-:Y:S05]  /*81a0*/  BSYNC B1 ;  /* 0x0000000000017941 */ /* 0x000fea0003800000 */
.L_x_136:
        /* <DEDUP_REMOVED lines=12> */
.L_x_139:
[----:B------:R-:W-:Y:S05]  /*8270*/  BSYNC B1 ;  /* 0x0000000000017941 */ /* 0x000fea0003800000 */
.L_x_138:
        /* <DEDUP_REMOVED lines=12> */
.L_x_141:
[----:B------:R-:W-:Y:S05]  /*8340*/  BSYNC B1 ;  /* 0x0000000000017941 */ /* 0x000fea0003800000 */
.L_x_140:
        /* <DEDUP_REMOVED lines=12> */
.L_x_143:
[----:B------:R-:W-:Y:S05]  /*8410*/  BSYNC B1 ;  /* 0x0000000000017941 */ /* 0x000fea0003800000 */
.L_x_142:
        /* <DEDUP_REMOVED lines=12> */
.L_x_145:
[----:B------:R-:W-:Y:S05]  /*84e0*/  BSYNC B1 ;  /* 0x0000000000017941 */ /* 0x000fea0003800000 */
.L_x_144:
        /* <DEDUP_REMOVED lines=12> */
.L_x_147:
[----:B------:R-:W-:Y:S05]  /*85b0*/  BSYNC B1 ;  /* 0x0000000000017941 */ /* 0x000fea0003800000 */
.L_x_146:
        /* <DEDUP_REMOVED lines=12> */
.L_x_149:
[----:B------:R-:W-:Y:S05]  /*8680*/  BSYNC B1 ;  /* 0x0000000000017941 */ /* 0x000fea0003800000 */
.L_x_148:
        /* <DEDUP_REMOVED lines=12> */
.L_x_151:
[----:B------:R-:W-:Y:S05]  /*8750*/  BSYNC B1 ;  /* 0x0000000000017941 */ /* 0x000fea0003800000 */
.L_x_150:
        /* <DEDUP_REMOVED lines=12> */
.L_x_153:
[----:B------:R-:W-:Y:S05]  /*8820*/  BSYNC B1 ;  /* 0x0000000000017941 */ /* 0x000fea0003800000 */
.L_x_152:
        /* <DEDUP_REMOVED lines=12> */
.L_x_155:
[----:B------:R-:W-:Y:S05]  /*88f0*/  BSYNC B1 ;  /* 0x0000000000017941 */ /* 0x000fea0003800000 */
.L_x_154:
        /* <DEDUP_REMOVED lines=12> */
.L_x_157:
[----:B------:R-:W-:Y:S05]  /*89c0*/  BSYNC B1 ;  /* 0x0000000000017941 */ /* 0x000fea0003800000 */
.L_x_156:
        /* <DEDUP_REMOVED lines=12> */
.L_x_159:
[----:B------:R-:W-:Y:S05]  /*8a90*/  BSYNC B1 ;  /* 0x0000000000017941 */ /* 0x000fea0003800000 */
.L_x_158:
        /* <DEDUP_REMOVED lines=12> */
.L_x_161:
[----:B------:R-:W-:Y:S05]  /*8b60*/  BSYNC B1 ;  /* 0x0000000000017941 */ /* 0x000fea0003800000 */
.L_x_160:
        /* <DEDUP_REMOVED lines=12> */
.L_x_163:
[----:B------:R-:W-:Y:S05]  /*8c30*/  BSYNC B1 ;  /* 0x0000000000017941 */ /* 0x000fea0003800000 */
.L_x_162:
        /* <DEDUP_REMOVED lines=12> */
.L_x_165:
[----:B------:R-:W-:Y:S05]  /*8d00*/  BSYNC B1 ;  /* 0x0000000000017941 */ /* 0x000fea0003800000 */
.L_x_164:
        /* <DEDUP_REMOVED lines=12> */
.L_x_167:
[----:B------:R-:W-:Y:S05]  /*8dd0*/  BSYNC B1 ;  /* 0x0000000000017941 */ /* 0x000fea0003800000 */
.L_x_166:
        /* <DEDUP_REMOVED lines=12> */
.L_x_169:
[----:B------:R-:W-:Y:S05]  /*8ea0*/  BSYNC B1 ;  /* 0x0000000000017941 */ /* 0x000fea0003800000 */
.L_x_168:
        /* <DEDUP_REMOVED lines=12> */
.L_x_171:
[----:B------:R-:W-:Y:S05]  /*8f70*/  BSYNC B1 ;  /* 0x0000000000017941 */ /* 0x000fea0003800000 */
.L_x_170:
        /* <DEDUP_REMOVED lines=12> */
.L_x_173:
[----:B------:R-:W-:Y:S05]  /*9040*/  BSYNC B1 ;  /* 0x0000000000017941 */ /* 0x000fea0003800000 */
.L_x_172:
        /* <DEDUP_REMOVED lines=12> */
.L_x_175:
[----:B------:R-:W-:Y:S05]  /*9110*/  BSYNC B1 ;  /* 0x0000000000017941 */ /* 0x000fea0003800000 */
.L_x_174:
        /* <DEDUP_REMOVED lines=12> */
.L_x_177:
[----:B------:R-:W-:Y:S05]  /*91e0*/  BSYNC B1 ;  /* 0x0000000000017941 */ /* 0x000fea0003800000 */
.L_x_176:
        /* <DEDUP_REMOVED lines=12> */
.L_x_179:
[----:B------:R-:W-:Y:S05]  /*92b0*/  BSYNC B1 ;  /* 0x0000000000017941 */ /* 0x000fea0003800000 */
.L_x_178:
        /* <DEDUP_REMOVED lines=12> */
.L_x_181:
[----:B------:R-:W-:Y:S05]  /*9380*/  BSYNC B1 ;  /* 0x0000000000017941 */ /* 0x000fea0003800000 */
.L_x_180:
        /* <DEDUP_REMOVED lines=12> */
.L_x_183:
[----:B------:R-:W-:Y:S05]  /*9450*/  BSYNC B1 ;  /* 0x0000000000017941 */ /* 0x000fea0003800000 */
.L_x_182:
        /* <DEDUP_REMOVED lines=12> */
.L_x_185:
[----:B------:R-:W-:Y:S05]  /*9520*/  BSYNC B1 ;  /* 0x0000000000017941 */ /* 0x000fea0003800000 */
.L_x_184:
        /* <DEDUP_REMOVED lines=12> */
.L_x_187:
[----:B------:R-:W-:Y:S05]  /*95f0*/  BSYNC B1 ;  /* 0x0000000000017941 */ /* 0x000fea0003800000 */
.L_x_186:
        /* <DEDUP_REMOVED lines=12> */
.L_x_189:
[----:B------:R-:W-:Y:S05]  /*96c0*/  BSYNC B1 ;  /* 0x0000000000017941 */ /* 0x000fea0003800000 */
.L_x_188:
        /* <DEDUP_REMOVED lines=12> */
.L_x_191:
[----:B------:R-:W-:Y:S05]  /*9790*/  BSYNC B1 ;  /* 0x0000000000017941 */ /* 0x000fea0003800000 */
.L_x_190:
[----:B-----5:R-:W-:Y:S01]  /*97a0*/  LOP3.LUT R32, R32, 0xff, RZ, 0xc0, !PT ;  /* 0x000000ff20207812 */ /* 0x020fe200078ec0ff */
[----:B------:R-:W-:Y:S01]  /*97b0*/  BSSY B1, `(.L_x_192) ;  /* 0x000000b000017945 */ /* 0x000fe20003800000 */
[----:B------:R-:W-:Y:S02]  /*97c0*/  ISETP.LT.OR P4, PT, R35, 0x99, !P0 ;  /* 0x000000992300780c */ /* 0x000fe40004781670 */
[----:B------:R-:W-:-:S05]  /*97d0*/  F2FP.F16.E5M2.UNPACK_B R32, R32 ;  /* 0x00000020ff20723e */ /* 0x000fca00020004ff */
[----:B------:R-:W-:-:S05]  /*97e0*/  HADD2.F32 R32, -RZ, R32.H0_H0 ;  /* 0x20000020ff207230 */ /* 0x000fca0000004100 */
[----:B------:R-:W-:-:S04]  /*97f0*/  FMUL R32, R32, UR21 ;  /* 0x0000001520207c20 */ /* 0x000fc80008400000 */
[----:B------:R-:W-:Y:S01]  /*9800*/  FFMA R32, R23, UR20, R32 ;  /* 0x0000001417207c23 */ /* 0x000fe20008000020 */
[----:B------:R-:W-:-:S04]  /*9810*/  PRMT R23, RZ, 0x7610, R23 ;  /* 0x00007610ff177816 */ /* 0x000fc80000000017 */
[----:B--2---:R-:W-:-:S05]  /*9820*/  F2FP.SATFINITE.E5M2.F32.PACK_AB_MERGE_C R33, RZ, R32, RZ ;  /* 0x00000020ff21723e */ /* 0x004fca00048060ff */
[----:B------:R2:W-:Y:S01]  /*9830*/  @!P3 STG.E.U8 desc[UR18][R26.64+0x91], R33 ;  /* 0x000091211a00b986 */ /* 0x0005e2000c101112 */
[----:B------:R-:W-:Y:S05]  /*9840*/  @P4 BRA `(.L_x_193) ;  /* 0x0000000000044947 */ /* 0x000fea0003800000 */
[----:B------:R0:W5:Y:S02]  /*9850*/  LDG.E.U8 R23, desc[UR18][R28.64+0x98] ;  /* 0x000098121c177981 */ /* 0x000164000c1e1100 */
.L_x_193:
[----:B------:R-:W-:Y:S05]  /*9860*/  BSYNC B1 ;  /* 0x0000000000017941 */ /* 0x000fea0003800000 */
.L_x_192:
        /* <DEDUP_REMOVED lines=8> */
[----:B------:R-:W-:-:S05]  /*98f0*/  F2FP.SATFINITE.E5M2.F32.PACK_AB_MERGE_C R23, RZ, R23, RZ ;  /* 0x00000017ff17723e */ /* 0x000fca00048060ff */
[----:B------:R0:W-:Y:S01]  /*9900*/  @!P4 STG.E.U8 desc[UR18][R24.64+0x98], R23 ;  /* 0x000098171800c986 */ /* 0x0001e2000c101112 */
[----:B------:R-:W-:Y:S05]  /*9910*/  @P3 BRA `(.L_x_195) ;  /* 0x0000000000043947 */ /* 0x000fea0003800000 */
[----:B------:R0:W5:Y:S02]  /*9920*/  LDG.E.U8 R22, desc[UR18][R28.64+0x99] ;  /* 0x000099121c167981 */ /* 0x000164000c1e1100 */
.L_x_195:
[----:B------:R-:W-:Y:S05]  /*9930*/  BSYNC B1 ;  /* 0x0000000000017941 */ /* 0x000fea0003800000 */
.L_x_194:
        /* <DEDUP_REMOVED lines=8> */
[----:B0-----:R-:W-:-:S05]  /*99c0*/  F2FP.SATFINITE.E5M2.F32.PACK_AB_MERGE_C R23, RZ, R22, RZ ;  /* 0x00000016ff17723e */ /* 0x001fca00048060ff */
[----:B------:R0:W-:Y:S01]  /*99d0*/  @!P3 STG.E.U8 desc[UR18][R24.64+0x99], R23 ;  /* 0x000099171800b986 */ /* 0x0001e2000c101112 */
[----:B------:R-:W-:Y:S05]  /*99e0*/  @P4 BRA `(.L_x_197) ;  /* 0x0000000000044947 */ /* 0x000fea0003800000 */
[----:B------:R0:W5:Y:S02]  /*99f0*/  LDG.E.U8 R21, desc[UR18][R30.64+0x98] ;  /* 0x000098121e157981 */ /* 0x000164000c1e1100 */
.L_x_197:
[----:B------:R-:W-:Y:S05]  /*9a00*/  BSYNC B1 ;  /* 0x0000000000017941 */ /* 0x000fea0003800000 */
.L_x_196:
        /* <DEDUP_REMOVED lines=12> */
.L_x_199:
[----:B------:R-:W-:Y:S05]  /*9ad0*/  BSYNC B1 ;  /* 0x0000000000017941 */ /* 0x000fea0003800000 */
.L_x_198:
        /* <DEDUP_REMOVED lines=12> */
.L_x_201:
[----:B------:R-:W-:Y:S05]  /*9ba0*/  BSYNC B1 ;  /* 0x0000000000017941 */ /* 0x000fea0003800000 */
.L_x_200:
        /* <DEDUP_REMOVED lines=12> */
.L_x_203:
[----:B------:R-:W-:Y:S05]  /*9c70*/  BSYNC B1 ;  /* 0x0000000000017941 */ /* 0x000fea0003800000 */
.L_x_202:
        /* <DEDUP_REMOVED lines=12> */
.L_x_205:
[----:B------:R-:W-:Y:S05]  /*9d40*/  BSYNC B1 ;  /* 0x0000000000017941 */ /* 0x000fea0003800000 */
.L_x_204:
        /* <DEDUP_REMOVED lines=12> */
.L_x_207:
[----:B------:R-:W-:Y:S05]  /*9e10*/  BSYNC B1 ;  /* 0x0000000000017941 */ /* 0x000fea0003800000 */
.L_x_206:
        /* <DEDUP_REMOVED lines=12> */
.L_x_209:
[----:B------:R-:W-:Y:S05]  /*9ee0*/  BSYNC B1 ;  /* 0x0000000000017941 */ /* 0x000fea0003800000 */
.L_x_208:
        /* <DEDUP_REMOVED lines=12> */
.L_x_211:
[----:B------:R-:W-:Y:S05]  /*9fb0*/  BSYNC B1 ;  /* 0x0000000000017941 */ /* 0x000fea0003800000 */
.L_x_210:
        /* <DEDUP_REMOVED lines=12> */
.L_x_213:
[----:B------:R-:W-:Y:S05]  /*a080*/  BSYNC B1 ;  /* 0x0000000000017941 */ /* 0x000fea0003800000 */
.L_x_212:
        /* <DEDUP_REMOVED lines=12> */
.L_x_215:
[----:B------:R-:W-:Y:S05]  /*a150*/  BSYNC B1 ;  /* 0x0000000000017941 */ /* 0x000fea0003800000 */
.L_x_214:
        /* <DEDUP_REMOVED lines=12> */
.L_x_217:
[----:B------:R-:W-:Y:S05]  /*a220*/  BSYNC B1 ;  /* 0x0000000000017941 */ /* 0x000fea0003800000 */
.L_x_216:
        /* <DEDUP_REMOVED lines=12> */
.L_x_219:
[----:B------:R-:W-:Y:S05]  /*a2f0*/  BSYNC B1 ;  /* 0x0000000000017941 */ /* 0x000fea0003800000 */
.L_x_218:
        /* <DEDUP_REMOVED lines=12> */
.L_x_221:
[----:B------:R-:W-:Y:S05]  /*a3c0*/  BSYNC B1 ;  /* 0x0000000000017941 */ /* 0x000fea0003800000 */
.L_x_220:
        /* <DEDUP_REMOVED lines=12> */
.L_x_223:
[----:B------:R-:W-:Y:S05]  /*a490*/  BSYNC B1 ;  /* 0x0000000000017941 */ /* 0x000fea0003800000 */
.L_x_222:
        /* <DEDUP_REMOVED lines=12> */
.L_x_225:
[----:B------:R-:W-:Y:S05]  /*a560*/  BSYNC B1 ;  /* 0x0000000000017941 */ /* 0x000fea0003800000 */
.L_x_224:
        /* <DEDUP_REMOVED lines=12> */
.L_x_227:
[----:B------:R-:W-:Y:S05]  /*a630*/  BSYNC B1 ;  /* 0x0000000000017941 */ /* 0x000fea0003800000 */
.L_x_226:
        /* <DEDUP_REMOVED lines=12> */
.L_x_229:
[----:B------:R-:W-:Y:S05]  /*a700*/  BSYNC B1 ;  /* 0x0000000000017941 */ /* 0x000fea0003800000 */
.L_x_228:
        /* <DEDUP_REMOVED lines=12> */
.L_x_231:
[----:B------:R-:W-:Y:S05]  /*a7d0*/  BSYNC B1 ;  /* 0x0000000000017941 */ /* 0x000fea0003800000 */
.L_x_230:
        /* <DEDUP_REMOVED lines=12> */
.L_x_233:
[----:B------:R-:W-:Y:S05]  /*a8a0*/  BSYNC B1 ;  /* 0x0000000000017941 */ /* 0x000fea0003800000 */
.L_x_232:
        /* <DEDUP_REMOVED lines=12> */
.L_x_235:
[----:B------:R-:W-:Y:S05]  /*a970*/  BSYNC B1 ;  /* 0x0000000000017941 */ /* 0x000fea0003800000 */
.L_x_234:
[----:B-----5:R-:W-:Y:S01]  /*a980*/  LOP3.LUT R2, R2, 0xff, RZ, 0xc0, !PT ;  /* 0x000000ff02027812 */ /* 0x020fe200078ec0ff */
[----:B------:R-:W-:Y:S01]  /*a990*/  BSSY B1, `(.L_x_236) ;  /* 0x000000b000017945 */ /* 0x000fe20003800000 */
[----:B------:R-:W-:Y:S02]  /*a9a0*/  ISETP.LT.OR P4, PT, R35, 0xc1, !P1 ;  /* 0x000000c12300780c */ /* 0x000fe40004f81670 */
[----:B------:R-:W-:-:S05]  /*a9b0*/  F2FP.F16.E5M2.UNPACK_B R2, R2 ;  /* 0x00000002ff02723e */ /* 0x000fca00020004ff */
[----:B------:R-:W-:-:S05]  /*a9c0*/  HADD2.F32 R2, -RZ, R2.H0_H0 ;  /* 0x20000002ff027230 */ /* 0x000fca0000004100 */
[----:B0-----:R-:W-:-:S04]  /*a9d0*/  FMUL R3, R2, UR21 ;  /* 0x0000001502037c20 */ /* 0x001fc80008400000 */
[----:B------:R-:W-:Y:S01]  /*a9e0*/  FFMA R3, R0, UR20, R3 ;  /* 0x0000001400037c23 */ /* 0x000fe20008000003 */
[----:B------:R-:W-:-:S04]  /*a9f0*/  PRMT R0, RZ, 0x7610, R0 ;  /* 0x00007610ff007816 */ /* 0x000fc80000000000 */
[----:B------:R-:W-:-:S05]  /*aa00*/  F2FP.SATFINITE.E5M2.F32.PACK_AB_MERGE_C R3, RZ, R3, RZ ;  /* 0x00000003ff03723e */ /* 0x000fca00048060ff */
[----:B------:R0:W-:Y:S01]  /*aa10*/  @!P3 STG.E.U8 desc[UR18][R24.64+0xc1], R3 ;  /* 0x0000c1031800b986 */ /* 0x0001e2000c101112 */
[----:B------:R-:W-:Y:S05]  /*aa20*/  @P4 BRA `(.L_x_237) ;  /* 0x0000000000044947 */ /* 0x000fea0003800000 */
[----:B------:R0:W5:Y:S02]  /*aa30*/  LDG.E.U8 R0, desc[UR18][R30.64+0xc0] ;  /* 0x0000c0121e007981 */ /* 0x000164000c1e1100 */
.L_x_237:
[----:B------:R-:W-:Y:S05]  /*aa40*/  BSYNC B1 ;  /* 0x0000000000017941 */ /* 0x000fea0003800000 */
.L_x_236:
[----:B------:R-:W2:Y:S01]  /*aa50*/  LDL.LU R2, [R1] ;  /* 0x0000000001027983 */ /* 0x000ea20000300800 */
[----:B-----5:R-:W-:Y:S01]  /*aa60*/  LOP3.LUT R0, R0, 0xff, RZ, 0xc0, !PT ;  /* 0x000000ff00007812 */ /* 0x020fe200078ec0ff */
[----:B------:R-:W-:Y:S01]  /*aa70*/  BSSY B1, `(.L_x_238) ;  /* 0x000000b000017945 */ /* 0x000fe20003800000 */
[----:B------:R-:W-:Y:S02]  /*aa80*/  ISETP.LT.OR P3, PT, R35, 0xc2, !P1 ;  /* 0x000000c22300780c */ /* 0x000fe40004f61670 */
[----:B------:R-:W-:-:S05]  /*aa90*/  F2FP.F16.E5M2.UNPACK_B R0, R0 ;  /* 0x00000000ff00723e */ /* 0x000fca00020004ff */
[----:B------:R-:W-:-:S05]  /*aaa0*/  HADD2.F32 R0, -RZ, R0.H0_H0 ;  /* 0x20000000ff007230 */ /* 0x000fca0000004100 */
[----:B------:R-:W-:-:S04]  /*aab0*/  FMUL R0, R0, UR21 ;  /* 0x0000001500007c20 */ /* 0x000fc80008400000 */
[----:B--2---:R-:W-:-:S05]  /*aac0*/  FFMA R0, R2, UR20, R0 ;  /* 0x0000001402007c23 */ /* 0x004fca0008000000 */
[----:B0-----:R-:W-:Y:S02]  /*aad0*/  F2FP.SATFINITE.E5M2.F32.PACK_AB_MERGE_C R3, RZ, R0, RZ ;  /* 0x00000000ff03723e */ /* 0x001fe400048060ff */
[----:B------:R-:W-:-:S03]  /*aae0*/  PRMT R0, RZ, 0x7610, R0 ;  /* 0x00007610ff007816 */ /* 0x000fc60000000000 */
[----:B------:R0:W-:Y:S01]  /*aaf0*/  @!P4 STG.E.U8 desc[UR18][R26.64+0xc0], R3 ;  /* 0x0000c0031a00c986 */ /* 0x0001e2000c101112 */
[----:B------:R-:W-:Y:S05]  /*ab00*/  @P3 BRA `(.L_x_239) ;  /* 0x0000000000043947 */ /* 0x000fea0003800000 */
[----:B------:R2:W5:Y:S02]  /*ab10*/  LDG.E.U8 R0, desc[UR18][R30.64+0xc1] ;  /* 0x0000c1121e007981 */ /* 0x000564000c1e1100 */
.L_x_239:
[----:B------:R-:W-:Y:S05]  /*ab20*/  BSYNC B1 ;  /* 0x0000000000017941 */ /* 0x000fea0003800000 */
.L_x_238:
[----:B------:R-:W3:Y:S01]  /*ab30*/  LDL.LU R2, [R1+0x4] ;  /* 0x0000040001027983 */ /* 0x000ee20000300800 */
[----:B-----5:R-:W-:Y:S01]  /*ab40*/  LOP3.LUT R0, R0, 0xff, RZ, 0xc0, !PT ;  /* 0x000000ff00007812 */ /* 0x020fe200078ec0ff */
[----:B------:R-:W-:Y:S01]  /*ab50*/  BSSY B1, `(.L_x_240) ;  /* 0x000000b000017945 */ /* 0x000fe20003800000 */
[----:B------:R-:W-:Y:S02]  /*ab60*/  ISETP.LT.OR P4, PT, R35, 0xc9, !P0 ;  /* 0x000000c92300780c */ /* 0x000fe40004781670 */
[----:B------:R-:W-:-:S05]  /*ab70*/  F2FP.F16.E5M2.UNPACK_B R0, R0 ;  /* 0x00000000ff00723e */ /* 0x000fca00020004ff */
[----:B------:R-:W-:-:S05]  /*ab80*/  HADD2.F32 R0, -RZ, R0.H0_H0 ;  /* 0x20000000ff007230 */ /* 0x000fca0000004100 */
[----:B------:R-:W-:-:S04]  /*ab90*/  FMUL R0, R0, UR21 ;  /* 0x0000001500007c20 */ /* 0x000fc80008400000 */
[----:B---3--:R-:W-:-:S05]  /*aba0*/  FFMA R0, R2, UR20, R0 ;  /* 0x0000001402007c23 */ /* 0x008fca0008000000 */
[----:B0-----:R-:W-:Y:S02]  /*abb0*/  F2FP.SATFINITE.E5M2.F32.PACK_AB_MERGE_C R3, RZ, R0, RZ ;  /* 0x00000000ff03723e */ /* 0x001fe400048060ff */
[----:B------:R-:W-:-:S03]  /*abc0*/  PRMT R0, RZ, 0x7610, R0 ;  /* 0x00007610ff007816 */ /* 0x000fc60000000000 */
[----:B------:R0:W-:Y:S01]  /*abd0*/  @!P3 STG.E.U8 desc[UR18][R26.64+0xc1], R3 ;  /* 0x0000c1031a00b986 */ /* 0x0001e2000c101112 */
[----:B------:R-:W-:Y:S05]  /*abe0*/  @P4 BRA `(.L_x_241) ;  /* 0x0000000000044947 */ /* 0x000fea0003800000 */
[----:B------:R3:W5:Y:S02]  /*abf0*/  LDG.E.U8 R0, desc[UR18][R28.64+0xc8] ;  /* 0x0000c8121c007981 */ /* 0x000764000c1e1100 */
.L_x_241:
[----:B------:R-:W-:Y:S05]  /*ac00*/  BSYNC B1 ;  /* 0x0000000000017941 */ /* 0x000fea0003800000 */
.L_x_240:
[----:B------:R-:W2:Y:S01]  /*ac10*/  LDL.LU R2, [R1+0x8] ;  /* 0x0000080001027983 */ /* 0x000ea20000300800 */
        /* <DEDUP_REMOVED lines=12> */
.L_x_243:
[----:B------:R-:W-:Y:S05]  /*ace0*/  BSYNC B1 ;  /* 0x0000000000017941 */ /* 0x000fea0003800000 */
.L_x_242:
        /* <DEDUP_REMOVED lines=13> */
.L_x_245:
[----:B------:R-:W-:Y:S05]  /*adc0*/  BSYNC B1 ;  /* 0x0000000000017941 */ /* 0x000fea0003800000 */
.L_x_244:
        /* <DEDUP_REMOVED lines=13> */
.L_x_247:
[----:B------:R-:W-:Y:S05]  /*aea0*/  BSYNC B1 ;  /* 0x0000000000017941 */ /* 0x000fea0003800000 */
.L_x_246:
        /* <DEDUP_REMOVED lines=13> */
.L_x_249:
[----:B------:R-:W-:Y:S05]  /*af80*/  BSYNC B1 ;  /* 0x0000000000017941 */ /* 0x000fea0003800000 */
.L_x_248:
        /* <DEDUP_REMOVED lines=13> */
.L_x_251:
[----:B------:R-:W-:Y:S05]  /*b060*/  BSYNC B1 ;  /* 0x0000000000017941 */ /* 0x000fea0003800000 */
.L_x_250:
        /* <DEDUP_REMOVED lines=13> */
.L_x_253:
[----:B------:R-:W-:Y:S05]  /*b140*/  BSYNC B1 ;  /* 0x0000000000017941 */ /* 0x000fea0003800000 */
.L_x_252:
        /* <DEDUP_REMOVED lines=13> */
.L_x_255:
[----:B------:R-:W-:Y:S05]  /*b220*/  BSYNC B1 ;  /* 0x0000000000017941 */ /* 0x000fea0003800000 */
.L_x_254:
        /* <DEDUP_REMOVED lines=13> */
.L_x_257:
[----:B------:R-:W-:Y:S05]  /*b300*/  BSYNC B1 ;  /* 0x0000000000017941 */ /* 0x000fea0003800000 */
.L_x_256:
        /* <DEDUP_REMOVED lines=13> */
.L_x_259:
[----:B------:R-:W-:Y:S05]  /*b3e0*/  BSYNC B1 ;  /* 0x0000000000017941 */ /* 0x000fea0003800000 */
.L_x_258:
        /* <DEDUP_REMOVED lines=13> */
.L_x_261:
[----:B------:R-:W-:Y:S05]  /*b4c0*/  BSYNC B1 ;  /* 0x0000000000017941 */ /* 0x000fea0003800000 */
.L_x_260:
        /* <DEDUP_REMOVED lines=13> */
.L_x_263:
[----:B------:R-:W-:Y:S05]  /*b5a0*/  BSYNC B1 ;  /* 0x0000000000017941 */ /* 0x000fea0003800000 */
.L_x_262:
        /* <DEDUP_REMOVED lines=13> */
.L_x_265:
[----:B------:R-:W-:Y:S05]  /*b680*/  BSYNC B1 ;  /* 0x0000000000017941 */ /* 0x000fea0003800000 */
.L_x_264:
        /* <DEDUP_REMOVED lines=13> */
.L_x_267:
[----:B------:R-:W-:Y:S05]  /*b760*/  BSYNC B1 ;  /* 0x0000000000017941 */ /* 0x000fea0003800000 */
.L_x_266:
        /* <DEDUP_REMOVED lines=13> */
.L_x_269:
[----:B------:R-:W-:Y:S05]  /*b840*/  BSYNC B1 ;  /* 0x0000000000017941 */ /* 0x000fea0003800000 */
.L_x_268:
        /* <DEDUP_REMOVED lines=13> */
.L_x_271:
[----:B------:R-:W-:Y:S05]  /*b920*/  BSYNC B1 ;  /* 0x0000000000017941 */ /* 0x000fea0003800000 */
.L_x_270:
        /* <DEDUP_REMOVED lines=13> */
.L_x_273:
[----:B------:R-:W-:Y:S05]  /*ba00*/  BSYNC B1 ;  /* 0x0000000000017941 */ /* 0x000fea0003800000 */
.L_x_272:
        /* <DEDUP_REMOVED lines=13> */
.L_x_275:
[----:B------:R-:W-:Y:S05]  /*bae0*/  BSYNC B1 ;  /* 0x0000000000017941 */ /* 0x000fea0003800000 */
.L_x_274:
        /* <DEDUP_REMOVED lines=13> */
.L_x_277:
[----:B------:R-:W-:Y:S05]  /*bbc0*/  BSYNC B1 ;  /* 0x0000000000017941 */ /* 0x000fea0003800000 */
.L_x_276:
        /* <DEDUP_REMOVED lines=13> */
.L_x_279:
[----:B------:R-:W-:Y:S05]  /*bca0*/  BSYNC B1 ;  /* 0x0000000000017941 */ /* 0x000fea0003800000 */
.L_x_278:
        /* <DEDUP_REMOVED lines=13> */
.L_x_281:
[----:B------:R-:W-:Y:S05]  /*bd80*/  BSYNC B1 ;  /* 0x0000000000017941 */ /* 0x000fea0003800000 */
.L_x_280:
        /* <DEDUP_REMOVED lines=13> */
.L_x_283:
[----:B------:R-:W-:Y:S05]  /*be60*/  BSYNC B1 ;  /* 0x0000000000017941 */ /* 0x000fea0003800000 */
.L_x_282:
        /* <DEDUP_REMOVED lines=13> */
.L_x_285:
[----:B------:R-:W-:Y:S05]  /*bf40*/  BSYNC B1 ;  /* 0x0000000000017941 */ /* 0x000fea0003800000 */
.L_x_284:
        /* <DEDUP_REMOVED lines=13> */
.L_x_287:
[----:B------:R-:W-:Y:S05]  /*c020*/  BSYNC B1 ;  /* 0x0000000000017941 */ /* 0x000fea0003800000 */
.L_x_286:
        /* <DEDUP_REMOVED lines=13> */
.L_x_289:
[----:B------:R-:W-:Y:S05]  /*c100*/  BSYNC B1 ;  /* 0x0000000000017941 */ /* 0x000fea0003800000 */
.L_x_288:
        /* <DEDUP_REMOVED lines=13> */
.L_x_291:
[----:B------:R-:W-:Y:S05]  /*c1e0*/  BSYNC B1 ;  /* 0x0000000000017941 */ /* 0x000fea0003800000 */
.L_x_290:
        /* <DEDUP_REMOVED lines=13> */
.L_x_293:
[----:B------:R-:W-:Y:S05]  /*c2c0*/  BSYNC B1 ;  /* 0x0000000000017941 */ /* 0x000fea0003800000 */
.L_x_292:
        /* <DEDUP_REMOVED lines=13> */
.L_x_295:
[----:B------:R-:W-:Y:S05]  /*c3a0*/  BSYNC B1 ;  /* 0x0000000000017941 */ /* 0x000fea0003800000 */
.L_x_294:
[----:B------:R-:W-:Y:S05]  /*c3b0*/  @P1 BRA `(.L_x_296) ;  /* 0x0000002000a41947 */ /* 0x000fea0003800000 */
[----:B------:R-:W2:Y:S01]  /*c3c0*/  LDL.LU R2, [R1+0x74] ;  /* 0x0000740001027983 */ /* 0x000ea20000300800 */
[----:B-----5:R-:W-:-:S04]  /*c3d0*/  LOP3.LUT R0, R0, 0xff, RZ, 0xc0, !PT ;  /* 0x000000ff00007812 */ /* 0x020fc800078ec0ff */
[----:B------:R-:W-:-:S05]  /*c3e0*/  F2FP.F16.E5M2.UNPACK_B R0, R0 ;  /* 0x00000000ff00723e */ /* 0x000fca00020004ff */
[----:B------:R-:W-:-:S05]  /*c3f0*/  HADD2.F32 R0, -RZ, R0.H0_H0 ;  /* 0x20000000ff007230 */ /* 0x000fca0000004100 */
[----:B------:R-:W-:-:S04]  /*c400*/  FMUL R0, R0, UR21 ;  /* 0x0000001500007c20 */ /* 0x000fc80008400000 */
[----:B--2---:R-:W-:-:S05]  /*c410*/  FFMA R0, R2, UR20, R0 ;  /* 0x0000001402007c23 */ /* 0x004fca0008000000 */
[----:B0-----:R-:W-:-:S05]  /*c420*/  F2FP.SATFINITE.E5M2.F32.PACK_AB_MERGE_C R3, RZ, R0, RZ ;  /* 0x00000000ff03723e */ /* 0x001fca00048060ff */
[----:B------:R0:W-:Y:S01]  /*c430*/  STG.E.U8 desc[UR18][R26.64+0xf9], R3 ;  /* 0x0000f9031a007986 */ /* 0x0001e2000c101112 */
[----:B------:R-:W-:Y:S05]  /*c440*/  BRA `(.L_x_296) ;  /* 0x0000002000807947 */ /* 0x000fea0003800000 */
.L_x_39:
[----:B------:R-:W-:Y:S01]  /*c450*/  ISETP.GE.AND P1, PT, R38, 0x1, PT ;  /* 0x000000012600780c */ /* 0x000fe20003f26270 */
[----:B------:R-:W-:Y:S01]  /*c460*/  FMUL R226, R226, UR20 ;  /* 0x00000014e2e27c20 */ /* 0x000fe20008400000 */
[----:B------:R-:W2:Y:S01]  /*c470*/  LDL.LU R227, [R1+0x10] ;  /* 0x0000100001e37983 */ /* 0x000ea20000300800 */
[----:B------:R-:W-:Y:S01]  /*c480*/  ISETP.GE.AND P0, PT, R38, 0x9, PT ;  /* 0x000000092600780c */ /* 0x000fe20003f06270 */
[----:B------:R-:W-:Y:S01]  /*c490*/  FMUL R225, R225, UR20 ;  /* 0x00000014e1e17c20 */ /* 0x000fe20008400000 */
[C---:B------:R-:W-:Y:S02]  /*c4a0*/  ISETP.LT.OR P4, PT, R35.reuse, 0x1, !P1 ;  /* 0x000000012300780c */ /* 0x040fe40004f81670 */
[C---:B------:R-:W-:Y:S02]  /*c4b0*/  ISETP.LT.OR P5, PT, R35.reuse, 0x2, !P1 ;  /* 0x000000022300780c */ /* 0x040fe40004fa1670 */
[----:B------:R-:W-:Y:S02]  /*c4c0*/  F2FP.SATFINITE.E5M2.F32.PACK_AB_MERGE_C R29, RZ, R226, RZ ;  /* 0x000000e2ff1d723e */ /* 0x000fe400048060ff */
[C---:B------:R-:W-:Y:S01]  /*c4d0*/  ISETP.LT.OR P3, PT, R35.reuse, 0x1, !P0 ;  /* 0x000000012300780c */ /* 0x040fe20004761670 */
[----:B------:R-:W-:Y:S01]  /*c4e0*/  FMUL R224, R224, UR20 ;  /* 0x00000014e0e07c20 */ /* 0x000fe20008400000 */
[----:B------:R-:W-:Y:S01]  /*c4f0*/  ISETP.LT.OR P6, PT, R35, 0xa, !P1 ;  /* 0x0000000a2300780c */ /* 0x000fe20004fc1670 */
[----:B------:R-:W-:Y:S01]  /*c500*/  FMUL R223, R223, UR20 ;  /* 0x00000014dfdf7c20 */ /* 0x000fe20008400000 */
[----:B------:R-:W-:Y:S01]  /*c510*/  F2FP.SATFINITE.E5M2.F32.PACK_AB_MERGE_C R225, RZ, R225, RZ ;  /* 0x000000e1ffe1723e */ /* 0x000fe200048060ff */
[----:B------:R-:W-:Y:S01]  /*c520*/  FMUL R221, R221, UR20 ;  /* 0x00000014dddd7c20 */ /* 0x000fe20008400000 */
[----:B------:R-:W-:Y:S01]  /*c530*/  FMUL R222, R222, UR20 ;  /* 0x00000014dede7c20 */ /* 0x000fe20008400000 */
[----:B------:R0:W-:Y:S01]  /*c540*/  @!P4 STG.E.U8 desc[UR18][R24.64], R29 ;  /* 0x0000001d1800c986 */ /* 0x0001e2000c101112 */
[----:B------:R-:W-:-:S02]  /*c550*/  ISETP.LT.OR P4, PT, R35, 0x2, !P0 ;  /* 0x000000022300780c */ /* 0x000fc40004781670 */
[----:B------:R-:W-:Y:S01]  /*c560*/  F2FP.SATFINITE.E5M2.F32.PACK_AB_MERGE_C R31, RZ, R224, RZ ;  /* 0x000000e0ff1f723e */ /* 0x000fe200048060ff */
[----:B------:R3:W-:Y:S01]  /*c570*/  @!P5 STG.E.U8 desc[UR18][R24.64+0x1], R225 ;  /* 0x000001e11800d986 */ /* 0x0007e2000c101112 */
[C---:B------:R-:W-:Y:S02]  /*c580*/  ISETP.LT.OR P5, PT, R35.reuse, 0x9, !P1 ;  /* 0x000000092300780c */ /* 0x040fe40004fa1670 */
[----:B------:R-:W-:Y:S01]  /*c590*/  F2FP.SATFINITE.E5M2.F32.PACK_AB_MERGE_C R223, RZ, R223, RZ ;  /* 0x000000dfffdf723e */ /* 0x000fe200048060ff */
[----:B------:R-:W-:Y:S01]  /*c5a0*/  FMUL R220, R220, UR20 ;  /* 0x00000014dcdc7c20 */ /* 0x000fe20008400000 */
[----:B------:R-:W-:Y:S01]  /*c5b0*/  F2FP.SATFINITE.E5M2.F32.PACK_AB_MERGE_C R221, RZ, R221, RZ ;  /* 0x000000ddffdd723e */ /* 0x000fe200048060ff */
[----:B------:R-:W-:Y:S01]  /*c5c0*/  @!P3 STG.E.U8 desc[UR18][R26.64], R31 ;  /* 0x0000001f1a00b986 */ /* 0x000fe2000c101112 */
[----:B------:R-:W-:-:S03]  /*c5d0*/  ISETP.LT.OR P3, PT, R35, 0x9, !P0 ;  /* 0x000000092300780c */ /* 0x000fc60004761670 */
[----:B------:R-:W-:Y:S01]  /*c5e0*/  @!P4 STG.E.U8 desc[UR18][R26.64+0x1], R223 ;  /* 0x000001df1a00c986 */ /* 0x000fe2000c101112 */
[----:B------:R-:W-:-:S03]  /*c5f0*/  ISETP.LT.OR P4, PT, R35, 0xa, !P0 ;  /* 0x0000000a2300780c */ /* 0x000fc60004781670 */
[----:B------:R-:W-:Y:S01]  /*c600*/  @!P6 STG.E.U8 desc[UR18][R24.64+0x9], R221 ;  /* 0x000009dd1800e986 */ /* 0x000fe2000c101112 */
[----:B------:R-:W-:Y:S01]  /*c610*/  ISETP.LT.OR P6, PT, R35, 0x12, !P1 ;  /* 0x000000122300780c */ /* 0x000fe20004fc1670 */
[----:B------:R-:W-:Y:S01]  /*c620*/  FMUL R219, R219, UR20 ;  /* 0x00000014dbdb7c20 */ /* 0x000fe20008400000 */
[----:B0-----:R-:W-:Y:S01]  /*c630*/  F2FP.SATFINITE.E5M2.F32.PACK_AB_MERGE_C R29, RZ, R222, RZ ;  /* 0x000000deff1d723e */ /* 0x001fe200048060ff */
[----:B------:R-:W-:Y:S01]  /*c640*/  FMUL R217, R217, UR20 ;  /* 0x00000014d9d97c20 */ /* 0x000fe20008400000 */
[----:B------:R-:W4:Y:S01]  /*c650*/  LDL.LU R226, [R1+0xc] ;  /* 0x00000c0001e27983 */ /* 0x000f220000300800 */
[----:B------:R-:W-:Y:S02]  /*c660*/  F2FP.SATFINITE.E5M2.F32.PACK_AB_MERGE_C R33, RZ, R220, RZ ;  /* 0x000000dcff21723e */ /* 0x000fe400048060ff */
[----:B------:R-:W-:Y:S01]  /*c670*/  F2FP.SATFINITE.E5M2.F32.PACK_AB_MERGE_C R219, RZ, R219, RZ ;  /* 0x000000dbffdb723e */ /* 0x000fe200048060ff */
[----:B------:R0:W-:Y:S01]  /*c680*/  @!P5 STG.E.U8 desc[UR18][R24.64+0x8], R29 ;  /* 0x0000081d1800d986 */ /* 0x0001e2000c101112 */
[----:B------:R-:W-:-:S02]  /*c690*/  ISETP.LT.OR P5, PT, R35, 0x11, !P1 ;  /* 0x000000112300780c */ /* 0x000fc40004fa1670 */
[----:B------:R-:W-:Y:S01]  /*c6a0*/  F2FP.SATFINITE.E5M2.F32.PACK_AB_MERGE_C R217, RZ, R217, RZ ;  /* 0x000000d9ffd9723e */ /* 0x000fe200048060ff */
[----:B---3--:R-:W3:Y:S01]  /*c6b0*/  LDL.LU R225, [R1+0x8] ;  /* 0x0000080001e17983 */ /* 0x008ee20000300800 */
[----:B------:R-:W-:-:S03]  /*c6c0*/  FMUL R218, R218, UR20 ;  /* 0x00000014dada7c20 */ /* 0x000fc60008400000 */
[----:B------:R-:W4:Y:S04]  /*c6d0*/  LDL.LU R224, [R1+0x4] ;  /* 0x0000040001e07983 */ /* 0x000f280000300800 */
[----:B------:R-:W3:Y:S01]  /*c6e0*/  LDL.LU R222, [R1] ;  /* 0x0000000001de7983 */ /* 0x000ee20000300800 */
[----:B0-----:R-:W-:Y:S01]  /*c6f0*/  F2FP.SATFINITE.E5M2.F32.PACK_AB_MERGE_C R29, RZ, R218, RZ ;  /* 0x000000daff1d723e */ /* 0x001fe200048060ff */
[----:B------:R-:W-:Y:S01]  /*c700*/  FMUL R216, R216, UR20 ;  /* 0x00000014d8d87c20 */ /* 0x000fe20008400000 */
[----:B------:R-:W-:Y:S01]  /*c710*/  FMUL R215, R215, UR20 ;  /* 0x00000014d7d77c20 */ /* 0x000fe20008400000 */
[----:B------:R0:W-:Y:S01]  /*c720*/  @!P3 STG.E.U8 desc[UR18][R26.64+0x8], R33 ;  /* 0x000008211a00b986 */ /* 0x0001e2000c101112 */
[----:B------:R-:W-:Y:S01]  /*c730*/  ISETP.LT.OR P3, PT, R35, 0x11, !P0 ;  /* 0x000000112300780c */ /* 0x000fe20004761670 */
[----:B------:R-:W-:Y:S01]  /*c740*/  FMUL R213, R213, UR20 ;  /* 0x00000014d5d57c20 */ /* 0x000fe20008400000 */
[----:B------:R-:W-:Y:S01]  /*c750*/  F2FP.SATFINITE.E5M2.F32.PACK_AB_MERGE_C R31, RZ, R216, RZ ;  /* 0x000000d8ff1f723e */ /* 0x000fe200048060ff */
[----:B------:R-:W-:Y:S01]  /*c760*/  @!P4 STG.E.U8 desc[UR18][R26.64+0x9], R219 ;  /* 0x000009db1a00c986 */ /* 0x000fe2000c101112 */
[C---:B------:R-:W-:Y:S01]  /*c770*/  ISETP.LT.OR P4, PT, R35.reuse, 0x12, !P0 ;  /* 0x000000122300780c */ /* 0x040fe20004781670 */
[----:B------:R-:W-:Y:S01]  /*c780*/  FMUL R214, R214, UR20 ;  /* 0x00000014d6d67c20 */ /* 0x000fe20008400000 */
[----:B------:R-:W-:Y:S01]  /*c790*/  F2FP.SATFINITE.E5M2.F32.PACK_AB_MERGE_C R215, RZ, R215, RZ ;  /* 0x000000d7ffd7723e */ /* 0x000fe200048060ff */
[----:B------:R-:W-:Y:S01]  /*c7a0*/  @!P6 STG.E.U8 desc[UR18][R24.64+0x11], R217 ;  /* 0x000011d91800e986 */ /* 0x000fe2000c101112 */
[C---:B------:R-:W-:Y:S01]  /*c7b0*/  ISETP.LT.OR P6, PT, R35.reuse, 0x1a, !P1 ;  /* 0x0000001a2300780c */ /* 0x040fe20004fc1670 */
[----:B------:R-:W-:Y:S01]  /*c7c0*/  FMUL R212, R212, UR20 ;  /* 0x00000014d4d47c20 */ /* 0x000fe20008400000 */
[----:B------:R-:W-:Y:S01]  /*c7d0*/  F2FP.SATFINITE.E5M2.F32.PACK_AB_MERGE_C R213, RZ, R213, RZ ;  /* 0x000000d5ffd5723e */ /* 0x000fe200048060ff */
[----:B------:R1:W-:Y:S01]  /*c7e0*/  @!P5 STG.E.U8 desc[UR18][R24.64+0x10], R29 ;  /* 0x0000101d1800d986 */ /* 0x0003e2000c101112 */
[----:B------:R-:W-:Y:S01]  /*c7f0*/  ISETP.LT.OR P5, PT, R35, 0x19, !P1 ;  /* 0x000000192300780c */ /* 0x000fe20004fa1670 */
[----:B------:R-:W-:Y:S01]  /*c800*/  FMUL R211, R211, UR20 ;  /* 0x00000014d3d37c20 */ /* 0x000fe20008400000 */
[----:B------:R-:W-:Y:S01]  /*c810*/  FMUL R209, R209, UR20 ;  /* 0x00000014d1d17c20 */ /* 0x000fe20008400000 */
[----:B------:R1:W-:Y:S01]  /*c820*/  @!P3 STG.E.U8 desc[UR18][R26.64+0x10], R31 ;  /* 0x0000101f1a00b986 */ /* 0x0003e2000c101112 */
[C---:B------:R-:W-:Y:S01]  /*c830*/  ISETP.LT.OR P3, PT, R35.reuse, 0x19, !P0 ;  /* 0x000000192300780c */ /* 0x040fe20004761670 */
[----:B------:R-:W-:Y:S01]  /*c840*/  FMUL R210, R210, UR20 ;  /* 0x00000014d2d27c20 */ /* 0x000fe20008400000 */
[----:B0-----:R-:W-:Y:S01]  /*c850*/  F2FP.SATFINITE.E5M2.F32.PACK_AB_MERGE_C R33, RZ, R212, RZ ;  /* 0x000000d4ff21723e */ /* 0x001fe200048060ff */
[----:B------:R-:W-:Y:S01]  /*c860*/  @!P4 STG.E.U8 desc[UR18][R26.64+0x11], R215 ;  /* 0x000011d71a00c986 */ /* 0x000fe2000c101112 */
[C---:B------:R-:W-:Y:S01]  /*c870*/  ISETP.LT.OR P4, PT, R35.reuse, 0x1a, !P0 ;  /* 0x0000001a2300780c */ /* 0x040fe20004781670 */
[----:B------:R-:W-:Y:S01]  /*c880*/  FMUL R208, R208, UR20 ;  /* 0x00000014d0d07c20 */ /* 0x000fe20008400000 */
[----:B------:R-:W-:Y:S01]  /*c890*/  F2FP.SATFINITE.E5M2.F32.PACK_AB_MERGE_C R211, RZ, R211, RZ ;  /* 0x000000d3ffd3723e */ /* 0x000fe200048060ff */
[----:B------:R-:W-:Y:S01]  /*c8a0*/  @!P6 STG.E.U8 desc[UR18][R24.64+0x19], R213 ;  /* 0x000019d51800e986 */ /* 0x000fe2000c101112 */
[----:B------:R-:W-:Y:S01]  /*c8b0*/  ISETP.LT.OR P6, PT, R35, 0x22, !P1 ;  /* 0x000000222300780c */ /* 0x000fe20004fc1670 */
[----:B------:R-:W-:Y:S01]  /*c8c0*/  FMUL R207, R207, UR20 ;  /* 0x00000014cfcf7c20 */ /* 0x000fe20008400000 */
[----:B-1----:R-:W-:Y:S01]  /*c8d0*/  F2FP.SATFINITE.E5M2.F32.PACK_AB_MERGE_C R29, RZ, R214, RZ ;  /* 0x000000d6ff1d723e */ /* 0x002fe200048060ff */
[----:B------:R-:W-:Y:S01]  /*c8e0*/  FMUL R205, R205, UR20 ;  /* 0x00000014cdcd7c20 */ /* 0x000fe20008400000 */
[----:B------:R-:W-:Y:S01]  /*c8f0*/  F2FP.SATFINITE.E5M2.F32.PACK_AB_MERGE_C R209, RZ, R209, RZ ;  /* 0x000000d1ffd1723e */ /* 0x000fe200048060ff */
[----:B------:R-:W-:Y:S01]  /*c900*/  FMUL R206, R206, UR20 ;  /* 0x00000014cece7c20 */ /* 0x000fe20008400000 */
[----:B------:R-:W-:Y:S01]  /*c910*/  F2FP.SATFINITE.E5M2.F32.PACK_AB_MERGE_C R31, RZ, R208, RZ ;  /* 0x000000d0ff1f723e */ /* 0x000fe200048060ff */
[----:B------:R0:W-:Y:S01]  /*c920*/  @!P5 STG.E.U8 desc[UR18][R24.64+0x18], R29 ;  /* 0x0000181d1800d986 */ /* 0x0001e2000c101112 */
[C---:B------:R-:W-:Y:S01]  /*c930*/  ISETP.LT.OR P5, PT, R35.reuse, 0x21, !P1 ;  /* 0x000000212300780c */ /* 0x040fe20004fa1670 */
[----:B------:R-:W-:Y:S01]  /*c940*/  FMUL R204, R204, UR20 ;  /* 0x00000014cccc7c20 */ /* 0x000fe20008400000 */
[----:B------:R-:W-:Y:S01]  /*c950*/  F2FP.SATFINITE.E5M2.F32.PACK_AB_MERGE_C R207, RZ, R207, RZ ;  /* 0x000000cfffcf723e */ /* 0x000fe200048060ff */
[----:B------:R1:W-:Y:S01]  /*c960*/  @!P3 STG.E.U8 desc[UR18][R26.64+0x18], R33 ;  /* 0x000018211a00b986 */ /* 0x0003e2000c101112 */
[----:B------:R-:W-:Y:S01]  /*c970*/  ISETP.LT.OR P3, PT, R35, 0x21, !P0 ;  /* 0x000000212300780c */ /* 0x000fe20004761670 */
[----:B------:R-:W-:Y:S01]  /*c980*/  FMUL R203, R203, UR20 ;  /* 0x00000014cbcb7c20 */ /* 0x000fe20008400000 */
[----:B------:R-:W-:Y:S01]  /*c990*/  F2FP.SATFINITE.E5M2.F32.PACK_AB_MERGE_C R205, RZ, R205, RZ ;  /* 0x000000cdffcd723e */ /* 0x000fe200048060ff */
[----:B------:R-:W-:Y:S01]  /*c9a0*/  @!P4 STG.E.U8 desc[UR18][R26.64+0x19], R211 ;  /* 0x000019d31a00c986 */ /* 0x000fe2000c101112 */
[----:B------:R-:W-:Y:S01]  /*c9b0*/  ISETP.LT.OR P4, PT, R35, 0x22, !P0 ;  /* 0x000000222300780c */ /* 0x000fe20004781670 */
[----:B------:R-:W-:Y:S01]  /*c9c0*/  FMUL R201, R201, UR20 ;  /* 0x00000014c9c97c20 */ /* 0x000fe20008400000 */
[----:B------:R-:W-:Y:S01]  /*c9d0*/  F2FP.SATFINITE.E5M2.F32.PACK_AB_MERGE_C R203, RZ, R203, RZ ;  /* 0x000000cbffcb723e */ /* 0x000fe200048060ff */
[----:B------:R-:W-:Y:S01]  /*c9e0*/  @!P6 STG.E.U8 desc[UR18][R24.64+0x21], R209 ;  /* 0x000021d11800e986 */ /* 0x000fe2000c101112 */
[----:B------:R-:W-:Y:S01]  /*c9f0*/  ISETP.LT.OR P6, PT, R35, 0x2a, !P1 ;  /* 0x0000002a2300780c */ /* 0x000fe20004fc1670 */
[----:B------:R-:W-:Y:S01]  /*ca00*/  FMUL R202, R202, UR20 ;  /* 0x00000014caca7c20 */ /* 0x000fe20008400000 */
[----:B0-----:R-:W-:Y:S01]  /*ca10*/  F2FP.SATFINITE.E5M2.F32.PACK_AB_MERGE_C R29, RZ, R210, RZ ;  /* 0x000000d2ff1d723e */ /* 0x001fe200048060ff */
[----:B------:R-:W-:Y:S01]  /*ca20*/  FMUL R200, R200, UR20 ;  /* 0x00000014c8c87c20 */ /* 0x000fe20008400000 */
[----:B-1----:R-:W-:Y:S01]  /*ca30*/  F2FP.SATFINITE.E5M2.F32.PACK_AB_MERGE_C R33, RZ, R204, RZ ;  /* 0x000000ccff21723e */ /* 0x002fe200048060ff */
[----:B------:R-:W-:Y:S01]  /*ca40*/  FMUL R199, R199, UR20 ;  /* 0x00000014c7c77c20 */ /* 0x000fe20008400000 */
[----:B------:R-:W-:Y:S01]  /*ca50*/  F2FP.SATFINITE.E5M2.F32.PACK_AB_MERGE_C R201, RZ, R201, RZ ;  /* 0x000000c9ffc9723e */ /* 0x000fe200048060ff */
[----:B------:R0:W-:Y:S01]  /*ca60*/  @!P5 STG.E.U8 desc[UR18][R24.64+0x20], R29 ;  /* 0x0000201d1800d986 */ /* 0x0001e2000c101112 */
[----:B------:R-:W-:Y:S01]  /*ca70*/  ISETP.LT.OR P5, PT, R35, 0x29, !P1 ;  /* 0x000000292300780c */ /* 0x000fe20004fa1670 */
[----:B------:R-:W-:Y:S01]  /*ca80*/  FMUL R197, R197, UR20 ;  /* 0x00000014c5c57c20 */ /* 0x000fe20008400000 */
[----:B------:R-:W-:Y:S01]  /*ca90*/  F2FP.SATFINITE.E5M2.F32.PACK_AB_MERGE_C R199, RZ, R199, RZ ;  /* 0x000000c7ffc7723e */ /* 0x000fe200048060ff */
[----:B------:R1:W-:Y:S01]  /*caa0*/  @!P3 STG.E.U8 desc[UR18][R26.64+0x20], R31 ;  /* 0x0000201f1a00b986 */ /* 0x0003e2000c101112 */
[C---:B------:R-:W-:Y:S01]  /*cab0*/  ISETP.LT.OR P3, PT, R35.reuse, 0x29, !P0 ;  /* 0x000000292300780c */ /* 0x040fe20004761670 */
[----:B------:R-:W-:Y:S01]  /*cac0*/  FMUL R198, R198, UR20 ;  /* 0x00000014c6c67c20 */ /* 0x000fe20008400000 */
[----:B------:R-:W-:Y:S01]  /*cad0*/  F2FP.SATFINITE.E5M2.F32.PACK_AB_MERGE_C R197, RZ, R197, RZ ;  /* 0x000000c5ffc5723e */ /* 0x000fe200048060ff */
[----:B------:R-:W-:Y:S01]  /*cae0*/  @!P4 STG.E.U8 desc[UR18][R26.64+0x21], R207 ;  /* 0x000021cf1a00c986 */ /* 0x000fe2000c101112 */
[----:B------:R-:W-:Y:S01]  /*caf0*/  ISETP.LT.OR P4, PT, R35, 0x2a, !P0 ;  /* 0x0000002a2300780c */ /* 0x000fe20004781670 */
[----:B------:R-:W-:Y:S01]  /*cb00*/  FMUL R196, R196, UR20 ;  /* 0x00000014c4c47c20 */ /* 0x000fe20008400000 */
[----:B------:R-:W-:Y:S01]  /*cb10*/  FMUL R195, R195, UR20 ;  /* 0x00000014c3c37c20 */ /* 0x000fe20008400000 */
        /* <DEDUP_REMOVED lines=27> */
[----:B------:R-:W-:Y:S01]  /*ccd0*/  FMUL R186, R186, UR20 ;  /* 0x00000014baba7c20 */ /* 0x000fe20008400000 */
        /* <DEDUP_REMOVED lines=156> */
[----:B-----5:R-:W-:Y:S01]  /*d6a0*/  FMUL R0, R0, UR20 ;  /* 0x0000001400007c20 */ /* 0x020fe20008400000 */
[----:B-1----:R-:W-:Y:S01]  /*d6b0*/  F2FP.SATFINITE.E5M2.F32.PACK_AB_MERGE_C R33, RZ, R164, RZ ;  /* 0x000000a4ff21723e */ /* 0x002fe200048060ff */
        /* <DEDUP_REMOVED lines=9> */
[----:B------:R-:W-:Y:S01]  /*d750*/  FMUL R4, R4, UR20 ;  /* 0x0000001404047c20 */ /* 0x000fe20008400000 */
[----:B------:R-:W-:Y:S01]  /*d760*/  @!P4 STG.E.U8 desc[UR18][R26.64+0x71], R167 ;  /* 0x000071a71a00c986 */ /* 0x000fe2000c101112 */
[----:B------:R-:W-:-:S03]  /*d770*/  ISETP.LT.OR P4, PT, R35, 0x7a, !P0 ;  /* 0x0000007a2300780c */ /* 0x000fc60004781670 */
[----:B------:R-:W-:Y:S01]  /*d780*/  @!P6 STG.E.U8 desc[UR18][R24.64+0x79], R165 ;  /* 0x000079a51800e986 */ /* 0x000fe2000c101112 */
[----:B------:R-:W-:Y:S02]  /*d790*/  ISETP.LT.OR P6, PT, R35, 0x82, !P1 ;  /* 0x000000822300780c */ /* 0x000fe40004fc1670 */
[----:B0-----:R-:W-:Y:S01]  /*d7a0*/  F2FP.SATFINITE.E5M2.F32.PACK_AB_MERGE_C R29, RZ, R166, RZ ;  /* 0x000000a6ff1d723e */ /* 0x001fe200048060ff */
[----:B------:R-:W4:Y:S01]  /*d7b0*/  LDL.LU R220, [R1+0x14] ;  /* 0x0000140001dc7983 */ /* 0x000f220000300800 */
[----:B-1----:R-:W-:-:S03]  /*d7c0*/  F2FP.SATFINITE.E5M2.F32.PACK_AB_MERGE_C R31, RZ, R160, RZ ;  /* 0x000000a0ff1f723e */ /* 0x002fc600048060ff */
[----:B------:R0:W-:Y:S01]  /*d7d0*/  @!P5 STG.E.U8 desc[UR18][R24.64+0x78], R29 ;  /* 0x0000781d1800d986 */ /* 0x0001e2000c101112 */
[----:B------:R-:W-:-:S03]  /*d7e0*/  ISETP.LT.OR P5, PT, R35, 0x81, !P1 ;  /* 0x000000812300780c */ /* 0x000fc60004fa1670 */
[----:B------:R1:W-:Y:S01]  /*d7f0*/  @!P3 STG.E.U8 desc[UR18][R26.64+0x78], R33 ;  /* 0x000078211a00b986 */ /* 0x0003e2000c101112 */
[----:B------:R-:W-:-:S03]  /*d800*/  ISETP.LT.OR P3, PT, R35, 0x81, !P0 ;  /* 0x000000812300780c */ /* 0x000fc60004761670 */
        /* <DEDUP_REMOVED lines=26> */
[----:B0-----:R-:W-:Y:S02]  /*d9b0*/  F2FP.SATFINITE.E5M2.F32.PACK_AB_MERGE_C R29, RZ, R154, RZ ;  /* 0x0000009aff1d723e */ /* 0x001fe400048060ff */
[----:B-1----:R-:W-:-:S03]  /*d9c0*/  F2FP.SATFINITE.E5M2.F32.PACK_AB_MERGE_C R33, RZ, R20, RZ ;  /* 0x00000014ff21723e */ /* 0x002fc600048060ff */
[----:B------:R0:W-:Y:S01]  /*d9d0*/  @!P5 STG.E.U8 desc[UR18][R24.64+0x90], R29 ;  /* 0x0000901d1800d986 */ /* 0x0001e2000c101112 */
[----:B------:R-:W-:-:S03]  /*d9e0*/  ISETP.LT.OR P5, PT, R35, 0x99, !P1 ;  /* 0x000000992300780c */ /* 0x000fc60004fa1670 */
[----:B------:R-:W-:Y:S01]  /*d9f0*/  @!P3 STG.E.U8 desc[UR18][R26.64+0x90], R31 ;  /* 0x0000901f1a00b986 */ /* 0x000fe2000c101112 */
[----:B------:R-:W-:-:S03]  /*da00*/  ISETP.LT.OR P3, PT, R35, 0x99, !P0 ;  /* 0x000000992300780c */ /* 0x000fc60004761670 */
[----:B------:R1:W-:Y:S01]  /*da10*/  @!P4 STG.E.U8 desc[UR18][R26.64+0x91], R23 ;  /* 0x000091171a00c986 */ /* 0x0003e2000c101112 */
[----:B------:R-:W-:-:S03]  /*da20*/  ISETP.LT.OR P4, PT, R35, 0x9a, !P0 ;  /* 0x0000009a2300780c */ /* 0x000fc60004781670 */
[----:B------:R2:W-:Y:S01]  /*da30*/  @!P6 STG.E.U8 desc[UR18][R24.64+0x99], R21 ;  /* 0x000099151800e986 */ /* 0x0005e2000c101112 */
[----:B------:R-:W-:Y:S02]  /*da40*/  ISETP.LT.OR P6, PT, R35, 0xa2, !P1 ;  /* 0x000000a22300780c */ /* 0x000fe40004fc1670 */
[----:B0-----:R-:W-:-:S05]  /*da50*/  F2FP.SATFINITE.E5M2.F32.PACK_AB_MERGE_C R29, RZ, R22, RZ ;  /* 0x00000016ff1d723e */ /* 0x001fca00048060ff */
[----:B------:R-:W-:Y:S01]  /*da60*/  @!P5 STG.E.U8 desc[UR18][R24.64+0x98], R29 ;  /* 0x0000981d1800d986 */ /* 0x000fe2000c101112 */
[C---:B------:R-:W-:Y:S02]  /*da70*/  ISETP.LT.OR P5, PT, R35.reuse, 0xa1, !P1 ;  /* 0x000000a12300780c */ /* 0x040fe40004fa1670 */
[----:B-1----:R-:W-:Y:S01]  /*da80*/  F2FP.SATFINITE.E5M2.F32.PACK_AB_MERGE_C R23, RZ, R18, RZ ;  /* 0x00000012ff17723e */ /* 0x002fe200048060ff */
[----:B------:R-:W-:Y:S01]  /*da90*/  @!P3 STG.E.U8 desc[UR18][R26.64+0x98], R33 ;  /* 0x000098211a00b986 */ /* 0x000fe2000c101112 */
[C---:B------:R-:W-:Y:S02]  /*daa0*/  ISETP.LT.OR P3, PT, R35.reuse, 0xa1, !P0 ;  /* 0x000000a12300780c */ /* 0x040fe40004761670 */
[----:B--2---:R-:W-:Y:S01]  /*dab0*/  F2FP.SATFINITE.E5M2.F32.PACK_AB_MERGE_C R21, RZ, R16, RZ ;  /* 0x00000010ff15723e */ /* 0x004fe200048060ff */
[----:B------:R0:W-:Y:S01]  /*dac0*/  @!P4 STG.E.U8 desc[UR18][R26.64+0x99], R19 ;  /* 0x000099131a00c986 */ /* 0x0001e2000c101112 */
[----:B------:R-:W-:-:S03]  /*dad0*/  ISETP.LT.OR P4, PT, R35, 0xa2, !P0 ;  /* 0x000000a22300780c */ /* 0x000fc60004781670 */
[----:B------:R1:W-:Y:S01]  /*dae0*/  @!P6 STG.E.U8 desc[UR18][R24.64+0xa1], R17 ;  /* 0x0000a1111800e986 */ /* 0x0003e2000c101112 */
[----:B------:R-:W-:-:S03]  /*daf0*/  ISETP.LT.OR P6, PT, R35, 0xaa, !P1 ;  /* 0x000000aa2300780c */ /* 0x000fc60004fc1670 */
[----:B------:R-:W-:Y:S01]  /*db00*/  @!P5 STG.E.U8 desc[UR18][R24.64+0xa0], R23 ;  /* 0x0000a0171800d986 */ /* 0x000fe2000c101112 */
[----:B------:R-:W-:-:S03]  /*db10*/  ISETP.LT.OR P5, PT, R35, 0xa9, !P1 ;  /* 0x000000a92300780c */ /* 0x000fc60004fa1670 */
[----:B------:R-:W-:Y:S01]  /*db20*/  @!P3 STG.E.U8 desc[UR18][R26.64+0xa0], R21 ;  /* 0x0000a0151a00b986 */ /* 0x000fe2000c101112 */
[C---:B------:R-:W-:Y:S02]  /*db30*/  ISETP.LT.OR P3, PT, R35.reuse, 0xa9, !P0 ;  /* 0x000000a92300780c */ /* 0x040fe40004761670 */
[----:B0-----:R-:W-:Y:S01]  /*db40*/  F2FP.SATFINITE.E5M2.F32.PACK_AB_MERGE_C R19, RZ, R14, RZ ;  /* 0x0000000eff13723e */ /* 0x001fe200048060ff */
[----:B------:R0:W-:Y:S01]  /*db50*/  @!P4 STG.E.U8 desc[UR18][R26.64+0xa1], R15 ;  /* 0x0000a10f1a00c986 */ /* 0x0001e2000c101112 */
[C---:B------:R-:W-:Y:S02]  /*db60*/  ISETP.LT.OR P4, PT, R35.reuse, 0xaa, !P0 ;  /* 0x000000aa2300780c */ /* 0x040fe40004781670 */
[----:B-1----:R-:W-:Y:S01]  /*db70*/  F2FP.SATFINITE.E5M2.F32.PACK_AB_MERGE_C R17, RZ, R12, RZ ;  /* 0x0000000cff11723e */ /* 0x002fe200048060ff */
        /* <DEDUP_REMOVED lines=15> */
[----:B0-----:R-:W-:Y:S02]  /*dc70*/  F2FP.SATFINITE.E5M2.F32.PACK_AB_MERGE_C R11, RZ, R6, RZ ;  /* 0x00000006ff0b723e */ /* 0x001fe400048060ff */
[C---:B------:R-:W-:Y:S01]  /*dc80*/  ISETP.LT.OR P3, PT, R35.reuse, 0xb9, !P0 ;  /* 0x000000b92300780c */ /* 0x040fe20004761670 */
[----:B------:R0:W-:Y:S01]  /*dc90*/  @!P4 STG.E.U8 desc[UR18][R26.64+0xb1], R7 ;  /* 0x0000b1071a00c986 */ /* 0x0001e2000c101112 */
[----:B-1----:R-:W-:Y:S02]  /*dca0*/  F2FP.SATFINITE.E5M2.F32.PACK_AB_MERGE_C R9, RZ, R4, RZ ;  /* 0x00000004ff09723e */ /* 0x002fe400048060ff */
[----:B------:R-:W-:Y:S01]  /*dcb0*/  ISETP.LT.OR P4, PT, R35, 0xba, !P0 ;  /* 0x000000ba2300780c */ /* 0x000fe20004781670 */
[----:B------:R1:W-:Y:S04]  /*dcc0*/  @!P6 STG.E.U8 desc[UR18][R24.64+0xb9], R5 ;  /* 0x0000b9051800e986 */ /* 0x0003e8000c101112 */
[----:B------:R2:W-:Y:S01]  /*dcd0*/  @!P5 STG.E.U8 desc[UR18][R24.64+0xb8], R11 ;  /* 0x0000b80b1800d986 */ /* 0x0005e2000c101112 */
[----:B------:R-:W-:Y:S01]  /*dce0*/  FMUL R4, R227, UR20 ;  /* 0x00000014e3047c20 */ /* 0x000fe20008400000 */
[----:B------:R-:W-:-:S02]  /*dcf0*/  ISETP.LT.OR P5, PT, R35, 0xc1, !P1 ;  /* 0x000000c12300780c */ /* 0x000fc40004fa1670 */
[----:B0-----:R-:W-:Y:S02]  /*dd00*/  F2FP.SATFINITE.E5M2.F32.PACK_AB_MERGE_C R7, RZ, R3, RZ ;  /* 0x00000003ff07723e */ /* 0x001fe400048060ff */
[----:B-1----:R-:W-:Y:S01]  /*dd10*/  F2FP.SATFINITE.E5M2.F32.PACK_AB_MERGE_C R5, RZ, R0, RZ ;  /* 0x00000000ff05723e */ /* 0x002fe200048060ff */
[----:B---3--:R-:W-:Y:S01]  /*dd20*/  FMUL R0, R222, UR20 ;  /* 0x00000014de007c20 */ /* 0x008fe20008400000 */
[----:B------:R-:W-:Y:S01]  /*dd30*/  ISETP.LT.OR P6, PT, R35, 0xc2, !P1 ;  /* 0x000000c22300780c */ /* 0x000fe20004fc1670 */
[----:B------:R-:W3:Y:S01]  /*dd40*/  LDL.LU R222, [R1+0x20] ;  /* 0x0000200001de7983 */ /* 0x000ee20000300800 */
[----:B--2---:R-:W-:Y:S02]  /*dd50*/  F2FP.SATFINITE.E5M2.F32.PACK_AB_MERGE_C R11, RZ, R2, RZ ;  /* 0x00000002ff0b723e */ /* 0x004fe400048060ff */
[----:B------:R-:W-:Y:S01]  /*dd60*/  F2FP.SATFINITE.E5M2.F32.PACK_AB_MERGE_C R13, RZ, R0, RZ ;  /* 0x00000000ff0d723e */ /* 0x000fe200048060ff */
[----:B----4-:R-:W-:Y:S01]  /*dd70*/  FMUL R0, R224, UR20 ;  /* 0x00000014e0007c20 */ /* 0x010fe20008400000 */
[----:B------:R-:W-:Y:S01]  /*dd80*/  FMUL R2, R225, UR20 ;  /* 0x00000014e1027c20 */ /* 0x000fe20008400000 */
[----:B------:R-:W2:Y:S04]  /*dd90*/  LDL.LU R224, [R1+0x24] ;  /* 0x0000240001e07983 */ /* 0x000ea80000300800 */
[----:B------:R-:W4:Y:S01]  /*dda0*/  LDL.LU R225, [R1+0x28] ;  /* 0x0000280001e17983 */ /* 0x000f220000300800 */
[----:B------:R-:W-:-:S03]  /*ddb0*/  FMUL R3, R226, UR20 ;  /* 0x00000014e2037c20 */ /* 0x000fc60008400000 */
[----:B------:R-:W4:Y:S04]  /*ddc0*/  LDL.LU R226, [R1+0x2c] ;  /* 0x00002c0001e27983 */ /* 0x000f280000300800 */
[----:B------:R-:W4:Y:S04]  /*ddd0*/  LDL.LU R227, [R1+0x30] ;  /* 0x0000300001e37983 */ /* 0x000f280000300800 */
[----:B------:R-:W-:Y:S01]  /*dde0*/  @!P3 STG.E.U8 desc[UR18][R26.64+0xb8], R9 ;  /* 0x0000b8091a00b986 */ /* 0x000fe2000c101112 */
[----:B------:R-:W-:-:S03]  /*ddf0*/  ISETP.LT.OR P3, PT, R35, 0xc1, !P0 ;  /* 0x000000c12300780c */ /* 0x000fc60004761670 */
[----:B------:R0:W-:Y:S01]  /*de00*/  @!P4 STG.E.U8 desc[UR18][R26.64+0xb9], R7 ;  /* 0x0000b9071a00c986 */ /* 0x0001e2000c101112 */
[----:B------:R-:W-:-:S03]  /*de10*/  ISETP.LT.OR P4, PT, R35, 0xc2, !P0 ;  /* 0x000000c22300780c */ /* 0x000fc60004781670 */
[----:B------:R-:W-:Y:S01]  /*de20*/  @!P5 STG.E.U8 desc[UR18][R24.64+0xc0], R11 ;  /* 0x0000c00b1800d986 */ /* 0x000fe2000c101112 */
[----:B------:R-:W-:-:S03]  /*de30*/  ISETP.LT.OR P5, PT, R35, 0xc9, !P1 ;  /* 0x000000c92300780c */ /* 0x000fc60004fa1670 */
[----:B------:R1:W-:Y:S01]  /*de40*/  @!P6 STG.E.U8 desc[UR18][R24.64+0xc1], R5 ;  /* 0x0000c1051800e986 */ /* 0x0003e2000c101112 */
[----:B0-----:R-:W-:-:S03]  /*de50*/  F2FP.SATFINITE.E5M2.F32.PACK_AB_MERGE_C R7, RZ, R0, RZ ;  /* 0x00000000ff07723e */ /* 0x001fc600048060ff */
[----:B------:R-:W-:Y:S01]  /*de60*/  @!P3 STG.E.U8 desc[UR18][R26.64+0xc0], R13 ;  /* 0x0000c00d1a00b986 */ /* 0x000fe2000c101112 */
[C---:B------:R-:W-:Y:S02]  /*de70*/  ISETP.LT.OR P6, PT, R35.reuse, 0xca, !P1 ;  /* 0x000000ca2300780c */ /* 0x040fe40004fc1670 */
[----:B-1----:R-:W-:Y:S01]  /*de80*/  F2FP.SATFINITE.E5M2.F32.PACK_AB_MERGE_C R5, RZ, R2, RZ ;  /* 0x00000002ff05723e */ /* 0x002fe200048060ff */
[----:B------:R0:W-:Y:S01]  /*de90*/  @!P4 STG.E.U8 desc[UR18][R26.64+0xc1], R7 ;  /* 0x0000c1071a00c986 */ /* 0x0001e2000c101112 */
[C---:B------:R-:W-:Y:S02]  /*dea0*/  ISETP.LT.OR P3, PT, R35.reuse, 0xc9, !P0 ;  /* 0x000000c92300780c */ /* 0x040fe40004761670 */
[C---:B------:R-:W-:Y:S01]  /*deb0*/  ISETP.LT.OR P4, PT, R35.reuse, 0xca, !P0 ;  /* 0x000000ca2300780c */ /* 0x040fe20004781670 */
[----:B------:R1:W-:Y:S01]  /*dec0*/  @!P5 STG.E.U8 desc[UR18][R24.64+0xc8], R5 ;  /* 0x0000c8051800d986 */ /* 0x0003e2000c101112 */
[----:B------:R-:W-:Y:S02]  /*ded0*/  ISETP.LT.OR P5, PT, R35, 0xd1, !P1 ;  /* 0x000000d12300780c */ /* 0x000fe40004fa1670 */
[----:B------:R-:W-:-:S02]  /*dee0*/  F2FP.SATFINITE.E5M2.F32.PACK_AB_MERGE_C R9, RZ, R3, RZ ;  /* 0x00000003ff09723e */ /* 0x000fc400048060ff */
[----:B------:R-:W-:-:S03]  /*def0*/  F2FP.SATFINITE.E5M2.F32.PACK_AB_MERGE_C R11, RZ, R4, RZ ;  /* 0x00000004ff0b723e */ /* 0x000fc600048060ff */
[----:B------:R1:W-:Y:S04]  /*df00*/  @!P6 STG.E.U8 desc[UR18][R24.64+0xc9], R9 ;  /* 0x0000c9091800e986 */ /* 0x0003e8000c101112 */
[----:B------:R-:W-:Y:S01]  /*df10*/  @!P3 STG.E.U8 desc[UR18][R26.64+0xc8], R11 ;  /* 0x0000c80b1a00b986 */ /* 0x000fe2000c101112 */
[----:B------:R-:W-:-:S03]  /*df20*/  FMUL R0, R220, UR20 ;  /* 0x00000014dc007c20 */ /* 0x000fc60008400000 */
[----:B------:R-:W4:Y:S02]  /*df30*/  LDL.LU R220, [R1+0x34] ;  /* 0x0000340001dc7983 */ /* 0x000f240000300800 */
[----:B0-----:R-:W-:Y:S01]  /*df40*/  F2FP.SATFINITE.E5M2.F32.PACK_AB_MERGE_C R7, RZ, R0, RZ ;  /* 0x00000000ff07723e */ /* 0x001fe200048060ff */
[----:B------:R-:W-:Y:S02]  /*df50*/  FMUL R2, R221, UR20 ;  /* 0x00000014dd027c20 */ /* 0x000fe40008400000 */
[----:B------:R-:W4:Y:S03]  /*df60*/  LDL.LU R221, [R1+0x38] ;  /* 0x0000380001dd7983 */ /* 0x000f260000300800 */
[----:B-1----:R-:W-:Y:S01]  /*df70*/  F2FP.SATFINITE.E5M2.F32.PACK_AB_MERGE_C R5, RZ, R2, RZ ;  /* 0x00000002ff05723e */ /* 0x002fe200048060ff */
[----:B------:R-:W-:Y:S04]  /*df80*/  @!P4 STG.E.U8 desc[UR18][R26.64+0xc9], R7 ;  /* 0x0000c9071a00c986 */ /* 0x000fe8000c101112 */
[----:B------:R0:W-:Y:S01]  /*df90*/  @!P5 STG.E.U8 desc[UR18][R24.64+0xd0], R5 ;  /* 0x0000d0051800d986 */ /* 0x0001e2000c101112 */
[----:B------:R-:W-:-:S03]  /*dfa0*/  FMUL R3, R223, UR20 ;  /* 0x00000014df037c20 */ /* 0x000fc60008400000 */
[----:B------:R-:W4:Y:S02]  /*dfb0*/  LDL.LU R223, [R1+0x3c] ;  /* 0x00003c0001df7983 */ /* 0x000f240000300800 */
[----:B------:R-:W-:Y:S01]  /*dfc0*/  F2FP.SATFINITE.E5M2.F32.PACK_AB_MERGE_C R9, RZ, R3, RZ ;  /* 0x00000003ff09723e */ /* 0x000fe200048060ff */
[----:B---3--:R-:W-:Y:S02]  /*dfd0*/  FMUL R0, R222, UR20 ;  /* 0x00000014de007c20 */ /* 0x008fe40008400000 */
[----:B------:R-:W3:Y:S03]  /*dfe0*/  LDL.LU R222, [R1+0x40] ;  /* 0x0000400001de7983 */ /* 0x000ee60000300800 */
[----:B------:R-:W-:Y:S01]  /*dff0*/  F2FP.SATFINITE.E5M2.F32.PACK_AB_MERGE_C R13, RZ, R0, RZ ;  /* 0x00000000ff0d723e */ /* 0x000fe200048060ff */
[----:B--2---:R-:W-:Y:S02]  /*e000*/  FMUL R2, R224, UR20 ;  /* 0x00000014e0027c20 */ /* 0x004fe40008400000 */
[----:B------:R-:W2:Y:S01]  /*e010*/  LDL.LU R224, [R1+0x44] ;  /* 0x0000440001e07983 */ /* 0x000ea20000300800 */
[----:B----4-:R-:W-:-:S03]  /*e020*/  FMUL R0, R225, UR20 ;  /* 0x00000014e1007c20 */ /* 0x010fc60008400000 */
[----:B------:R-:W4:Y:S01]  /*e030*/  LDL.LU R225, [R1+0x48] ;  /* 0x0000480001e17983 */ /* 0x000f220000300800 */
[----:B------:R-:W-:Y:S01]  /*e040*/  FMUL R3, R226, UR20 ;  /* 0x00000014e2037c20 */ /* 0x000fe20008400000 */
[----:B0-----:R-:W-:Y:S02]  /*e050*/  F2FP.SATFINITE.E5M2.F32.PACK_AB_MERGE_C R5, RZ, R0, RZ ;  /* 0x00000000ff05723e */ /* 0x001fe400048060ff */
[----:B------:R-:W4:Y:S01]  /*e060*/  LDL.LU R226, [R1+0x4c] ;  /* 0x00004c0001e27983 */ /* 0x000f220000300800 */
[----:B------:R-:W-:-:S03]  /*e070*/  FMUL R0, R227, UR20 ;  /* 0x00000014e3007c20 */ /* 0x000fc60008400000 */
[----:B------:R-:W4:Y:S01]  /*e080*/  LDL.LU R227, [R1+0x50] ;  /* 0x0000500001e37983 */ /* 0x000f220000300800 */
[C---:B------:R-:W-:Y:S02]  /*e090*/  ISETP.LT.OR P6, PT, R35.reuse, 0xd2, !P1 ;  /* 0x000000d22300780c */ /* 0x040fe40004fc1670 */
[C---:B------:R-:W-:Y:S01]  /*e0a0*/  ISETP.LT.OR P4, PT, R35.reuse, 0xd2, !P0 ;  /* 0x000000d22300780c */ /* 0x040fe20004781670 */
[----:B------:R-:W4:Y:S01]  /*e0b0*/  LDL.LU R218, [R1+0x54] ;  /* 0x0000540001da7983 */ /* 0x000f220000300800 */
[C---:B------:R-:W-:Y:S02]  /*e0c0*/  ISETP.LT.OR P3, PT, R35.reuse, 0xd1, !P0 ;  /* 0x000000d12300780c */ /* 0x040fe40004761670 */
[----:B------:R-:W-:Y:S02]  /*e0d0*/  ISETP.LT.OR P5, PT, R35, 0xd9, !P1 ;  /* 0x000000d92300780c */ /* 0x000fe40004fa1670 */
[----:B------:R-:W-:Y:S02]  /*e0e0*/  F2FP.SATFINITE.E5M2.F32.PACK_AB_MERGE_C R7, RZ, R2, RZ ;  /* 0x00000002ff07723e */ /* 0x000fe400048060ff */
[----:B------:R-:W-:-:S03]  /*e0f0*/  F2FP.SATFINITE.E5M2.F32.PACK_AB_MERGE_C R11, RZ, R0, RZ ;  /* 0x00000000ff0b723e */ /* 0x000fc600048060ff */
[----:B------:R0:W-:Y:S01]  /*e100*/  @!P6 STG.E.U8 desc[UR18][R24.64+0xd1], R9 ;  /* 0x0000d1091800e986 */ /* 0x0001e2000c101112 */
[----:B------:R-:W-:-:S03]  /*e110*/  ISETP.LT.OR P6, PT, R35, 0xda, !P1 ;  /* 0x000000da2300780c */ /* 0x000fc60004fc1670 */
[----:B------:R-:W-:Y:S01]  /*e120*/  @!P4 STG.E.U8 desc[UR18][R26.64+0xd1], R7 ;  /* 0x0000d1071a00c986 */ /* 0x000fe2000c101112 */
[----:B------:R-:W-:-:S03]  /*e130*/  ISETP.LT.OR P4, PT, R35, 0xda, !P0 ;  /* 0x000000da2300780c */ /* 0x000fc60004781670 */
[----:B------:R-:W-:Y:S01]  /*e140*/  @!P3 STG.E.U8 desc[UR18][R26.64+0xd0], R13 ;  /* 0x0000d00d1a00b986 */ /* 0x000fe2000c101112 */
[----:B0-----:R-:W-:-:S03]  /*e150*/  F2FP.SATFINITE.E5M2.F32.PACK_AB_MERGE_C R9, RZ, R3, RZ ;  /* 0x00000003ff09723e */ /* 0x001fc600048060ff */
[----:B------:R0:W-:Y:S04]  /*e160*/  @!P5 STG.E.U8 desc[UR18][R24.64+0xd8], R5 ;  /* 0x0000d8051800d986 */ /* 0x0001e8000c101112 */
[----:B------:R1:W-:Y:S01]  /*e170*/  @!P6 STG.E.U8 desc[UR18][R24.64+0xd9], R9 ;  /* 0x0000d9091800e986 */ /* 0x0003e2000c101112 */
[----:B------:R-:W-:-:S03]  /*e180*/  FMUL R0, R220, UR20 ;  /* 0x00000014dc007c20 */ /* 0x000fc60008400000 */
[----:B------:R-:W4:Y:S02]  /*e190*/  LDL.LU R220, [R1+0x58] ;  /* 0x0000580001dc7983 */ /* 0x000f240000300800 */
[----:B0-----:R-:W-:Y:S01]  /*e1a0*/  F2FP.SATFINITE.E5M2.F32.PACK_AB_MERGE_C R5, RZ, R0, RZ ;  /* 0x00000000ff05723e */ /* 0x001fe200048060ff */
[----:B------:R-:W-:Y:S02]  /*e1b0*/  FMUL R2, R221, UR20 ;  /* 0x00000014dd027c20 */ /* 0x000fe40008400000 */
[----:B------:R-:W4:Y:S03]  /*e1c0*/  LDL.LU R221, [R1+0x5c] ;  /* 0x00005c0001dd7983 */ /* 0x000f260000300800 */
[----:B------:R-:W-:Y:S01]  /*e1d0*/  F2FP.SATFINITE.E5M2.F32.PACK_AB_MERGE_C R7, RZ, R2, RZ ;  /* 0x00000002ff07723e */ /* 0x000fe200048060ff */
[----:B------:R0:W-:Y:S01]  /*e1e0*/  @!P4 STG.E.U8 desc[UR18][R26.64+0xd9], R5 ;  /* 0x0000d9051a00c986 */ /* 0x0001e2000c101112 */
[----:B------:R-:W-:-:S03]  /*e1f0*/  FMUL R3, R223, UR20 ;  /* 0x00000014df037c20 */ /* 0x000fc60008400000 */
[----:B------:R-:W4:Y:S02]  /*e200*/  LDL.LU R223, [R1+0x60] ;  /* 0x0000600001df7983 */ /* 0x000f240000300800 */
[----:B-1----:R-:W-:Y:S01]  /*e210*/  F2FP.SATFINITE.E5M2.F32.PACK_AB_MERGE_C R9, RZ, R3, RZ ;  /* 0x00000003ff09723e */ /* 0x002fe200048060ff */
[----:B---3--:R-:W-:Y:S02]  /*e220*/  FMUL R4, R222, UR20 ;  /* 0x00000014de047c20 */ /* 0x008fe40008400000 */
[----:B------:R-:W3:Y:S01]  /*e230*/  LDL.LU R222, [R1+0x64] ;  /* 0x0000640001de7983 */ /* 0x000ee20000300800 */
[----:B--2---:R-:W-:-:S03]  /*e240*/  FMUL R0, R224, UR20 ;  /* 0x00000014e0007c20 */ /* 0x004fc60008400000 */
[----:B------:R-:W2:Y:S01]  /*e250*/  LDL.LU R224, [R1+0x68] ;  /* 0x0000680001e07983 */ /* 0x000ea20000300800 */
[----:B----4-:R-:W-:Y:S01]  /*e260*/  FMUL R2, R225, UR20 ;  /* 0x00000014e1027c20 */ /* 0x010fe20008400000 */
[----:B0-----:R-:W-:Y:S02]  /*e270*/  F2FP.SATFINITE.E5M2.F32.PACK_AB_MERGE_C R5, RZ, R0, RZ ;  /* 0x00000000ff05723e */ /* 0x001fe400048060ff */
[----:B------:R-:W4:Y:S01]  /*e280*/  LDL.LU R225, [R1+0x6c] ;  /* 0x00006c0001e17983 */ /* 0x000f220000300800 */
[----:B------:R-:W-:-:S03]  /*e290*/  FMUL R3, R226, UR20 ;  /* 0x00000014e2037c20 */ /* 0x000fc60008400000 */
[----:B------:R-:W4:Y:S01]  /*e2a0*/  LDL.LU R226, [R1+0x70] ;  /* 0x0000700001e27983 */ /* 0x000f220000300800 */
[----:B------:R-:W-:-:S03]  /*e2b0*/  FMUL R0, R227, UR20 ;  /* 0x00000014e3007c20 */ /* 0x000fc60008400000 */
[----:B------:R-:W4:Y:S01]  /*e2c0*/  LDL.LU R227, [R1+0x74] ;  /* 0x0000740001e37983 */ /* 0x000f220000300800 */
[C---:B------:R-:W-:Y:S02]  /*e2d0*/  ISETP.LT.OR P3, PT, R35.reuse, 0xd9, !P0 ;  /* 0x000000d92300780c */ /* 0x040fe40004761670 */
[C---:B------:R-:W-:Y:S02]  /*e2e0*/  ISETP.LT.OR P5, PT, R35.reuse, 0xe1, !P1 ;  /* 0x000000e12300780c */ /* 0x040fe40004fa1670 */
[C---:B------:R-:W-:Y:S02]  /*e2f0*/  ISETP.LT.OR P6, PT, R35.reuse, 0xe2, !P1 ;  /* 0x000000e22300780c */ /* 0x040fe40004fc1670 */
[----:B------:R-:W-:-:S07]  /*e300*/  ISETP.LT.OR P4, PT, R35, 0xe2, !P0 ;  /* 0x000000e22300780c */ /* 0x000fce0004781670 */
[----:B------:R-:W-:Y:S01]  /*e310*/  @!P3 STG.E.U8 desc[UR18][R26.64+0xd8], R11 ;  /* 0x0000d80b1a00b986 */ /* 0x000fe2000c101112 */
[----:B------:R-:W-:-:S03]  /*e320*/  ISETP.LT.OR P3, PT, R35, 0xe1, !P0 ;  /* 0x000000e12300780c */ /* 0x000fc60004761670 */
[----:B------:R0:W-:Y:S01]  /*e330*/  @!P5 STG.E.U8 desc[UR18][R24.64+0xe0], R7 ;  /* 0x0000e0071800d986 */ /* 0x0001e2000c101112 */
[----:B------:R-:W-:-:S03]  /*e340*/  ISETP.LT.OR P5, PT, R35, 0xe9, !P1 ;  /* 0x000000e92300780c */ /* 0x000fc60004fa1670 */
[----:B------:R1:W-:Y:S01]  /*e350*/  @!P6 STG.E.U8 desc[UR18][R24.64+0xe1], R9 ;  /* 0x0000e1091800e986 */ /* 0x0003e2000c101112 */
[----:B------:R-:W-:Y:S02]  /*e360*/  ISETP.LT.OR P6, PT, R35, 0xea, !P1 ;  /* 0x000000ea2300780c */ /* 0x000fe40004fc1670 */
[----:B------:R-:W-:Y:S01]  /*e370*/  F2FP.SATFINITE.E5M2.F32.PACK_AB_MERGE_C R13, RZ, R4, RZ ;  /* 0x00000004ff0d723e */ /* 0x000fe200048060ff */
[----:B------:R1:W-:Y:S01]  /*e380*/  @!P4 STG.E.U8 desc[UR18][R26.64+0xe1], R5 ;  /* 0x0000e1051a00c986 */ /* 0x0003e2000c101112 */
[----:B0-----:R-:W-:-:S03]  /*e390*/  F2FP.SATFINITE.E5M2.F32.PACK_AB_MERGE_C R7, RZ, R2, RZ ;  /* 0x00000002ff07723e */ /* 0x001fc600048060ff */
[----:B------:R-:W-:Y:S01]  /*e3a0*/  @!P3 STG.E.U8 desc[UR18][R26.64+0xe0], R13 ;  /* 0x0000e00d1a00b986 */ /* 0x000fe2000c101112 */
[----:B-1----:R-:W-:-:S03]  /*e3b0*/  F2FP.SATFINITE.E5M2.F32.PACK_AB_MERGE_C R9, RZ, R3, RZ ;  /* 0x00000003ff09723e */ /* 0x002fc600048060ff */
[----:B------:R0:W-:Y:S01]  /*e3c0*/  @!P5 STG.E.U8 desc[UR18][R24.64+0xe8], R7 ;  /* 0x0000e8071800d986 */ /* 0x0001e2000c101112 */
[C---:B------:R-:W-:Y:S02]  /*e3d0*/  ISETP.LT.OR P3, PT, R35.reuse, 0xe9, !P0 ;  /* 0x000000e92300780c */ /* 0x040fe40004761670 */
[C---:B------:R-:W-:Y:S01]  /*e3e0*/  ISETP.LT.OR P4, PT, R35.reuse, 0xea, !P0 ;  /* 0x000000ea2300780c */ /* 0x040fe20004781670 */
[----:B------:R1:W-:Y:S01]  /*e3f0*/  @!P6 STG.E.U8 desc[UR18][R24.64+0xe9], R9 ;  /* 0x0000e9091800e986 */ /* 0x0003e2000c101112 */
[C---:B------:R-:W-:Y:S01]  /*e400*/  ISETP.LT.OR P5, PT, R35.reuse, 0xf1, !P1 ;  /* 0x000000f12300780c */ /* 0x040fe20004fa1670 */
[----:B------:R-:W-:Y:S01]  /*e410*/  FMUL R2, R218, UR20 ;  /* 0x00000014da027c20 */ /* 0x000fe20008400000 */
[----:B------:R-:W-:Y:S02]  /*e420*/  ISETP.LT.OR P6, PT, R35, 0xf2, !P1 ;  /* 0x000000f22300780c */ /* 0x000fe40004fc1670 */
[----:B------:R-:W-:Y:S02]  /*e430*/  F2FP.SATFINITE.E5M2.F32.PACK_AB_MERGE_C R11, RZ, R0, RZ ;  /* 0x00000000ff0b723e */ /* 0x000fe400048060ff */
[----:B------:R-:W-:-:S03]  /*e440*/  F2FP.SATFINITE.E5M2.F32.PACK_AB_MERGE_C R5, RZ, R2, RZ ;  /* 0x00000002ff05723e */ /* 0x000fc600048060ff */
[----:B------:R-:W-:Y:S01]  /*e450*/  @!P3 STG.E.U8 desc[UR18][R26.64+0xe8], R11 ;  /* 0x0000e80b1a00b986 */ /* 0x000fe2000c101112 */
[----:B------:R-:W-:-:S03]  /*e460*/  ISETP.LT.OR P3, PT, R35, 0xf1, !P0 ;  /* 0x000000f12300780c */ /* 0x000fc60004761670 */
[----:B------:R-:W-:Y:S01]  /*e470*/  @!P4 STG.E.U8 desc[UR18][R26.64+0xe9], R5 ;  /* 0x0000e9051a00c986 */ /* 0x000fe2000c101112 */
[C---:B------:R-:W-:Y:S02]  /*e480*/  ISETP.LT.OR P4, PT, R35.reuse, 0xf9, !P1 ;  /* 0x000000f92300780c */ /* 0x040fe40004f81670 */
[----:B------:R-:W-:Y:S01]  /*e490*/  ISETP.LT.OR P1, PT, R35, 0xfa, !P1 ;  /* 0x000000fa2300780c */ /* 0x000fe20004f21670 */
[----:B------:R-:W-:-:S05]  /*e4a0*/  FMUL R0, R220, UR20 ;  /* 0x00000014dc007c20 */ /* 0x000fca0008400000 */
[----:B0-----:R-:W-:-:S05]  /*e4b0*/  F2FP.SATFINITE.E5M2.F32.PACK_AB_MERGE_C R7, RZ, R0, RZ ;  /* 0x00000000ff07723e */ /* 0x001fca00048060ff */
[----:B------:R0:W-:Y:S01]  /*e4c0*/  @!P5 STG.E.U8 desc[UR18][R24.64+0xf0], R7 ;  /* 0x0000f0071800d986 */ /* 0x0001e2000c101112 */
[----:B------:R-:W-:-:S05]  /*e4d0*/  FMUL R3, R221, UR20 ;  /* 0x00000014dd037c20 */ /* 0x000fca0008400000 */
[----:B-1----:R-:W-:Y:S02]  /*e4e0*/  F2FP.SATFINITE.E5M2.F32.PACK_AB_MERGE_C R9, RZ, R3, RZ ;  /* 0x00000003ff09723e */ /* 0x002fe400048060ff */
[----:B------:R-:W-:-:S03]  /*e4f0*/  ISETP.LT.OR P5, PT, R35, 0xf2, !P0 ;  /* 0x000000f22300780c */ /* 0x000fc600047a1670 */
[----:B------:R1:W-:Y:S01]  /*e500*/  @!P6 STG.E.U8 desc[UR18][R24.64+0xf1], R9 ;  /* 0x0000f1091800e986 */ /* 0x0003e2000c101112 */
[C---:B------:R-:W-:Y:S02]  /*e510*/  ISETP.LT.OR P6, PT, R35.reuse, 0xf9, !P0 ;  /* 0x000000f92300780c */ /* 0x040fe400047c1670 */
[----:B------:R-:W-:Y:S01]  /*e520*/  ISETP.LT.OR P0, PT, R35, 0xfa, !P0 ;  /* 0x000000fa2300780c */ /* 0x000fe20004701670 */
[----:B------:R-:W-:-:S05]  /*e530*/  FMUL R0, R223, UR20 ;  /* 0x00000014df007c20 */ /* 0x000fca0008400000 */
[----:B------:R-:W-:-:S05]  /*e540*/  F2FP.SATFINITE.E5M2.F32.PACK_AB_MERGE_C R13, RZ, R0, RZ ;  /* 0x00000000ff0d723e */ /* 0x000fca00048060ff */
[----:B------:R0:W-:Y:S01]  /*e550*/  @!P3 STG.E.U8 desc[UR18][R26.64+0xf0], R13 ;  /* 0x0000f00d1a00b986 */ /* 0x0001e2000c101112 */
[----:B---3--:R-:W-:Y:S01]  /*e560*/  FMUL R0, R222, UR20 ;  /* 0x00000014de007c20 */ /* 0x008fe20008400000 */
[----:B--2---:R-:W-:Y:S01]  /*e570*/  FMUL R2, R224, UR20 ;  /* 0x00000014e0027c20 */ /* 0x004fe20008400000 */
[----:B----4-:R-:W-:-:S03]  /*e580*/  FMUL R3, R225, UR20 ;  /* 0x00000014e1037c20 */ /* 0x010fc60008400000 */
[----:B0-----:R-:W-:Y:S01]  /*e590*/  F2FP.SATFINITE.E5M2.F32.PACK_AB_MERGE_C R7, RZ, R0, RZ ;  /* 0x00000000ff07723e */ /* 0x001fe200048060ff */
[----:B------:R-:W-:Y:S01]  /*e5a0*/  FMUL R4, R226, UR20 ;  /* 0x00000014e2047c20 */ /* 0x000fe20008400000 */
[----:B------:R-:W-:Y:S01]  /*e5b0*/  FMUL R5, R227, UR20 ;  /* 0x00000014e3057c20 */ /* 0x000fe20008400000 */
[----:B-1----:R-:W-:Y:S02]  /*e5c0*/  F2FP.SATFINITE.E5M2.F32.PACK_AB_MERGE_C R9, RZ, R2, RZ ;  /* 0x00000002ff09723e */ /* 0x002fe400048060ff */
[----:B------:R-:W-:Y:S02]  /*e5d0*/  F2FP.SATFINITE.E5M2.F32.PACK_AB_MERGE_C R3, RZ, R3, RZ ;  /* 0x00000003ff03723e */ /* 0x000fe400048060ff */
[----:B------:R-:W-:Y:S02]  /*e5e0*/  F2FP.SATFINITE.E5M2.F32.PACK_AB_MERGE_C R11, RZ, R4, RZ ;  /* 0x00000004ff0b723e */ /* 0x000fe400048060ff */
[----:B------:R-:W-:Y:S01]  /*e5f0*/  F2FP.SATFINITE.E5M2.F32.PACK_AB_MERGE_C R5, RZ, R5, RZ ;  /* 0x00000005ff05723e */ /* 0x000fe200048060ff */
[----:B------:R0:W-:Y:S04]  /*e600*/  @!P5 STG.E.U8 desc[UR18][R26.64+0xf1], R7 ;  /* 0x0000f1071a00d986 */ /* 0x0001e8000c101112 */
[----:B------:R0:W-:Y:S04]  /*e610*/  @!P4 STG.E.U8 desc[UR18][R24.64+0xf8], R9 ;  /* 0x0000f8091800c986 */ /* 0x0001e8000c101112 */
[----:B------:R0:W-:Y:S04]  /*e620*/  @!P1 STG.E.U8 desc[UR18][R24.64+0xf9], R3 ;  /* 0x0000f90318009986 */ /* 0x0001e8000c101112 */
[----:B------:R0:W-:Y:S04]  /*e630*/  @!P6 STG.E.U8 desc[UR18][R26.64+0xf8], R11 ;  /* 0x0000f80b1a00e986 */ /* 0x0001e8000c101112 */
[----:B------:R0:W-:Y:S02]  /*e640*/  @!P0 STG.E.U8 desc[UR18][R26.64+0xf9], R5 ;  /* 0x0000f9051a008986 */ /* 0x0001e4000c101112 */
.L_x_296:
[----:B------:R-:W-:Y:S05]  /*e650*/  BSYNC B0 ;  /* 0x0000000000007941 */ /* 0x000fea0003800000 */
.L_x_38:
[----:B0-----:R-:W2:Y:S04]  /*e660*/  LDL.LU R3, [R1+0x80] ;  /* 0x0000800001037983 */ /* 0x001ea80000300800 */
[----:B-----5:R-:W2:Y:S01]  /*e670*/  LDL.LU R2, [R1+0x84] ;  /* 0x0000840001027983 */ /* 0x020ea20000300800 */
[----:B------:R-:W-:Y:S01]  /*e680*/  ULDC UR6, c[0x0][0xc] ;  /* 0x0000030000067ab9 */ /* 0x000fe20000000800 */
[----:B------:R-:W-:Y:S01]  /*e690*/  ULDC UR7, c[0x0][0x10] ;  /* 0x0000040000077ab9 */ /* 0x000fe20000000800 */
[----:B------:R-:W2:Y:S01]  /*e6a0*/  LDC R5, c[0x0][0x14] ;  /* 0x00000500ff057b82 */ /* 0x000ea20000000800 */
[----:B------:R-:W-:Y:S01]  /*e6b0*/  UIMAD.WIDE.U32 UR6, UR6, UR7, URZ ;  /* 0x00000007060672a5 */ /* 0x000fe2000f8e003f */
[----:B------:R-:W-:Y:S01]  /*e6c0*/  PRMT R0, RZ, 0x7610, R0 ;  /* 0x00007610ff007816 */ /* 0x000fe20000000000 */
[----:B------:R-:W-:-:S04]  /*e6d0*/  UMOV UR23, 0xffffffff ;  /* 0xffffffff00177882 */ /* 0x000fc80000000000 */
[----:B--2---:R-:W-:-:S04]  /*e6e0*/  IMAD.WIDE.U32 R2, R5, UR6, R2 ;  /* 0x0000000605027c25 */ /* 0x004fc8000f8e0002 */
[----:B------:R-:W-:Y:S01]  /*e6f0*/  IMAD R5, R5, UR7, RZ ;  /* 0x0000000705057c24 */ /* 0x000fe2000f8e02ff */
[----:B------:R-:W-:Y:S01]  /*e700*/  ULDC.64 UR6, c[0x0][0x650] ;  /* 0x0001940000067ab9 */ /* 0x000fe20000000a00 */
[----:B------:R-:W-:Y:S01]  /*e710*/  IMAD.MOV.U32 R19, RZ, RZ, R2 ;  /* 0x000000ffff137224 */ /* 0x000fe200078e0002 */
[----:B------:R-:W-:Y:S01]  /*e720*/  ISETP.GE.U32.AND P0, PT, R2, UR6, PT ;  /* 0x0000000602007c0c */ /* 0x000fe2000bf06070 */
[----:B------:R-:W-:Y:S02]  /*e730*/  IMAD.IADD R22, R3, 0x1, R5 ;  /* 0x0000000103167824 */ /* 0x000fe400078e0205 */
[----:B------:R-:W-:-:S03]  /*e740*/  IMAD.MOV.U32 R2, RZ, RZ, -0x1 ;  /* 0xffffffffff027424 */ /* 0x000fc600078e00ff */
[----:B------:R0:W-:Y:S01]  /*e750*/  STL [R1+0x80], R22 ;  /* 0x0000801601007387 */ /* 0x0001e20000100800 */
[----:B------:R-:W-:-:S03]  /*e760*/  ISETP.GE.U32.AND.EX P0, PT, R22, UR7, PT, P0 ;  /* 0x0000000716007c0c */ /* 0x000fc6000bf06100 */
[----:B------:R0:W-:Y:S04]  /*e770*/  STL [R1+0x84], R19 ;  /* 0x0000841301007387 */ /* 0x0001e80000100800 */
[----:B------:R0:W-:Y:S06]  /*e780*/  STL [R1+0x88], R2 ;  /* 0x0000880201007387 */ /* 0x0001ec0000100800 */
[----:B------:R-:W-:Y:S05]  /*e790*/  @P0 BRA `(.L_x_297) ;  /* 0x00000004006c0947 */ /* 0x000fea0003800000 */
[----:B------:R-:W2:Y:S01]  /*e7a0*/  S2R R14, SR_CTAID.X ;  /* 0x00000000000e7919 */ /* 0x000ea20000002500 */
[----:B------:R-:W5:Y:S01]  /*e7b0*/  LDC.64 R8, c[0x0][0x628] ;  /* 0x00018a00ff087b82 */ /* 0x000f620000000a00 */
[----:B------:R-:W-:Y:S01]  /*e7c0*/  ULDC UR6, c[0x0][0x150] ;  /* 0x0000540000067ab9 */ /* 0x000fe20000000800 */
[----:B------:R-:W-:Y:S01]  /*e7d0*/  IMAD.MOV.U32 R6, RZ, RZ, R19 ;  /* 0x000000ffff067224 */ /* 0x000fe200078e0013 */
[----:B------:R-:W0:Y:S01]  /*e7e0*/  S2R R16, SR_CTAID.Y ;  /* 0x0000000000107919 */ /* 0x000e220000002600 */
[----:B------:R-:W-:-:S04]  /*e7f0*/  IMAD.MOV.U32 R7, RZ, RZ, R22 ;  /* 0x000000ffff077224 */ /* 0x000fc800078e0016 */
[----:B------:R-:W0:Y:S08]  /*e800*/  LDC R17, c[0x0][0x144] ;  /* 0x00005100ff117b82 */ /* 0x000e300000000800 */
[----:B------:R-:W0:Y:S08]  /*e810*/  LDC R10, c[0x0][0x630] ;  /* 0x00018c00ff0a7b82 */ /* 0x000e300000000800 */
[----:B------:R-:W0:Y:S01]  /*e820*/  LDC.64 R12, c[0x0][0x620] ;  /* 0x00018800ff0c7b82 */ /* 0x000e220000000a00 */
[----:B-----5:R-:W-:-:S04]  /*e830*/  ISETP.NE.U32.AND P0, PT, R8, RZ, PT ;  /* 0x000000ff0800720c */ /* 0x020fc80003f05070 */
[----:B------:R-:W-:Y:S02]  /*e840*/  ISETP.NE.AND.EX P0, PT, R9, RZ, PT, P0 ;  /* 0x000000ff0900720c */ /* 0x000fe40003f05300 */
[----:B--2---:R-:W-:-:S05]  /*e850*/  I2FP.F32.U32 R0, R14 ;  /* 0x0000000e00007245 */ /* 0x004fca0000201000 */
[----:B------:R-:W-:-:S04]  /*e860*/  FMUL R0, R0, UR6 ;  /* 0x0000000600007c20 */ /* 0x000fc80008400000 */
[----:B------:R2:W0:Y:S02]  /*e870*/  F2I.U32.TRUNC.NTZ R15, R0 ;  /* 0x00000000000f7305 */ /* 0x000424000020f000 */
[----:B------:R-:W-:Y:S05]  /*e880*/  @!P0 BRA `(.L_x_298) ;  /* 0x0000000000288947 */ /* 0x000fea0003800000 */
[----:B--2---:R-:W2:Y:S02]  /*e890*/  LDC R0, c[0x0][0x634] ;  /* 0x00018d00ff007b82 */ /* 0x004ea40000000800 */
[----:B--2---:R-:W-:-:S05]  /*e8a0*/  IADD3 R7, P0, R19, R0, RZ ;  /* 0x0000000013077210 */ /* 0x004fca0007f1e0ff */
[----:B------:R-:W-:-:S04]  /*e8b0*/  IMAD.X R11, RZ, RZ, R22, P0 ;  /* 0x000000ffff0b7224 */ /* 0x000fc800000e0616 */
[----:B0-----:R-:W-:-:S04]  /*e8c0*/  IMAD.WIDE.U32 R2, R11, R8, RZ ;  /* 0x000000080b027225 */ /* 0x001fc800078e00ff */
[----:B------:R-:W-:-:S04]  /*e8d0*/  IMAD.WIDE.U32 R4, P0, R7, R9, R2 ;  /* 0x0000000907047225 */ /* 0x000fc80007800002 */
[----:B------:R-:W-:-:S04]  /*e8e0*/  IMAD.WIDE.U32 R2, R7, R8, RZ ;  /* 0x0000000807027225 */ /* 0x000fc800078e00ff */
[----:B------:R-:W-:Y:S01]  /*e8f0*/  IMAD.X R7, RZ, RZ, RZ, P0 ;  /* 0x000000ffff077224 */ /* 0x000fe200000e06ff */
[----:B------:R-:W-:Y:S01]  /*e900*/  IADD3 RZ, P0, R3, R4, RZ ;  /* 0x0000000403ff7210 */ /* 0x000fe20007f1e0ff */
[----:B------:R-:W-:-:S04]  /*e910*/  IMAD.MOV.U32 R6, RZ, RZ, R5 ;  /* 0x000000ffff067224 */ /* 0x000fc800078e0005 */
[----:B------:R-:W-:-:S08]  /*e920*/  IMAD.WIDE.U32.X R6, R11, R9, R6, P0 ;  /* 0x000000090b067225 */ /* 0x000fd000000e0406 */
.L_x_298:
[-CC-:B0-----:R-:W-:Y:S01]  /*e930*/  SHF.R.U64 R24, R6, R10.reuse, R7.reuse ;  /* 0x0000000a06187219 */ /* 0x181fe20000001207 */
[----:B------:R-:W0:Y:S01]  /*e940*/  LDC.64 R20, c[0x0][0x640] ;  /* 0x00019000ff147b82 */ /* 0x000e220000000a00 */
[----:B--2---:R-:W-:Y:S01]  /*e950*/  SHF.R.U32.HI R0, RZ, R10, R7 ;  /* 0x0000000aff007219 */ /* 0x004fe20000011607 */
[----:B------:R-:W-:Y:S01]  /*e960*/  IMAD.MOV.U32 R2, RZ, RZ, R19 ;  /* 0x000000ffff027224 */ /* 0x000fe200078e0013 */
[----:B------:R-:W-:Y:S01]  /*e970*/  IADD3 R5, P0, RZ, -R24, RZ ;  /* 0x80000018ff057210 */ /* 0x000fe20007f1e0ff */
[----:B------:R-:W-:Y:S01]  /*e980*/  IMAD.MOV R15, RZ, RZ, -R15 ;  /* 0x000000ffff0f7224 */ /* 0x000fe200078e0a0f */
[----:B------:R-:W-:Y:S01]  /*e990*/  ULDC UR6, c[0x0][0x154] ;  /* 0x0000550000067ab9 */ /* 0x000fe20000000800 */
[----:B------:R-:W-:Y:S02]  /*e9a0*/  IMAD.MOV.U32 R7, RZ, RZ, 0x1 ;  /* 0x00000001ff077424 */ /* 0x000fe400078e00ff */
[----:B------:R-:W2:Y:S01]  /*e9b0*/  LDC R4, c[0x0][0x618] ;  /* 0x00018600ff047b82 */ /* 0x000ea20000000800 */
[----:B------:R-:W-:-:S02]  /*e9c0*/  IMAD.X R3, RZ, RZ, ~R0, P0 ;  /* 0x000000ffff037224 */ /* 0x000fc400000e0e00 */
[----:B------:R-:W-:Y:S02]  /*e9d0*/  IMAD R15, R17, R15, R14 ;  /* 0x0000000f110f7224 */ /* 0x000fe400078e020e */
[-C--:B------:R-:W-:Y:S02]  /*e9e0*/  IMAD R0, R3, R12.reuse, RZ ;  /* 0x0000000c03007224 */ /* 0x080fe400078e02ff */
[----:B------:R-:W-:Y:S01]  /*e9f0*/  IMAD.MOV.U32 R3, RZ, RZ, R22 ;  /* 0x000000ffff037224 */ /* 0x000fe200078e0016 */
[----:B------:R-:W5:Y:S01]  /*ea00*/  LDC R6, c[0x0][0x608] ;  /* 0x00018200ff067b82 */ /* 0x000f620000000800 */
[----:B------:R-:W-:-:S04]  /*ea10*/  IMAD.WIDE.U32 R2, R5, R12, R2 ;  /* 0x0000000c05027225 */ /* 0x000fc800078e0002 */
[----:B------:R-:W-:-:S03]  /*ea20*/  IMAD R5, R5, R13, R0 ;  /* 0x0000000d05057224 */ /* 0x000fc600078e0200 */
[----:B------:R-:W1:Y:S01]  /*ea30*/  LDC R18, c[0x0][0x658] ;  /* 0x00019600ff127b82 */ /* 0x000e620000000800 */
[----:B------:R-:W-:Y:S01]  /*ea40*/  I2FP.F32.U32 R0, R16 ;  /* 0x0000001000007245 */ /* 0x000fe20000201000 */
[----:B------:R-:W-:Y:S01]  /*ea50*/  IMAD.IADD R3, R3, 0x1, R5 ;  /* 0x0000000103037824 */ /* 0x000fe200078e0205 */
[----:B0-----:R-:W-:Y:S01]  /*ea60*/  ISETP.NE.U32.AND P0, PT, R20, RZ, PT ;  /* 0x000000ff1400720c */ /* 0x001fe20003f05070 */
[----:B------:R-:W-:Y:S02]  /*ea70*/  IMAD.MOV.U32 R5, RZ, RZ, -0x1 ;  /* 0xffffffffff057424 */ /* 0x000fe400078e00ff */
[----:B------:R-:W-:Y:S02]  /*ea80*/  FMUL R0, R0, UR6 ;  /* 0x0000000600007c20 */ /* 0x000fe40008400000 */
[----:B------:R-:W0:Y:S01]  /*ea90*/  LDC R13, c[0x0][0x148] ;  /* 0x00005200ff0d7b82 */ /* 0x000e220000000800 */
[----:B--2---:R-:W-:Y:S01]  /*eaa0*/  SHF.R.U64 R10, R2, R4, R3 ;  /* 0x00000004020a7219 */ /* 0x004fe20000001203 */
[----:B------:R2:W0:Y:S01]  /*eab0*/  F2I.U32.TRUNC.NTZ R12, R0 ;  /* 0x00000000000c7305 */ /* 0x000422000020f000 */
[----:B------:R-:W-:-:S02]  /*eac0*/  ISETP.NE.AND.EX P0, PT, R21, RZ, PT, P0 ;  /* 0x000000ff1500720c */ /* 0x000fc40003f05300 */
[----:B------:R-:W-:-:S03]  /*ead0*/  SHF.R.U32.HI R3, RZ, R4, R3 ;  /* 0x00000004ff037219 */ /* 0x000fc60000011603 */
[----:B------:R-:W0:Y:S01]  /*eae0*/  LDC R14, c[0x0][0x600] ;  /* 0x00018000ff0e7b82 */ /* 0x000e220000000800 */
[-CC-:B-----5:R-:W-:Y:S02]  /*eaf0*/  SHF.R.U64 R8, R10, R6.reuse, R3.reuse ;  /* 0x000000060a087219 */ /* 0x1a0fe40000001203 */
[----:B------:R-:W-:-:S05]  /*eb00*/  SHF.R.U32.HI R3, RZ, R6, R3 ;  /* 0x00000006ff037219 */ /* 0x000fca0000011603 */
[----:B------:R-:W0:Y:S01]  /*eb10*/  LDC R19, c[0x0][0x648] ;  /* 0x00019200ff137b82 */ /* 0x000e220000000800 */
[-CC-:B-1----:R-:W-:Y:S02]  /*eb20*/  SHF.R.U64 R11, R8, R18.reuse, R3.reuse ;  /* 0x00000012080b7219 */ /* 0x182fe40000001203 */
[-C--:B------:R-:W-:Y:S02]  /*eb30*/  SHF.L.U32 R5, R5, R18.reuse, RZ ;  /* 0x0000001205057219 */ /* 0x080fe400000006ff */
[-C--:B------:R-:W-:Y:S01]  /*eb40*/  SHF.R.U32.HI R3, RZ, R18.reuse, R3 ;  /* 0x00000012ff037219 */ /* 0x080fe20000011603 */
[----:B------:R-:W-:Y:S01]  /*eb50*/  IMAD.MOV.U32 R2, RZ, RZ, R11 ;  /* 0x000000ffff027224 */ /* 0x000fe200078e000b */
[----:B------:R-:W-:Y:S01]  /*eb60*/  SHF.L.U32 R34, R7, R18, RZ ;  /* 0x0000001207227219 */ /* 0x000fe200000006ff */
[----:B------:R-:W1:Y:S01]  /*eb70*/  LDC R22, c[0x0][0x638] ;  /* 0x00018e00ff167b82 */ /* 0x000e620000000800 */
[----:B------:R-:W-:-:S07]  /*eb80*/  LOP3.LUT R17, RZ, R5, RZ, 0x33, !PT ;  /* 0x00000005ff117212 */ /* 0x000fce00078e33ff */
[----:B------:R-:W0:Y:S01]  /*eb90*/  LDC R23, c[0x0][0x610] ;  /* 0x00018400ff177b82 */ /* 0x000e220000000800 */
[----:B--2---:R-:W-:Y:S05]  /*eba0*/  @!P0 BRA `(.L_x_299) ;  /* 0x0000000000288947 */ /* 0x004fea0003800000 */
[----:B------:R-:W2:Y:S02]  /*ebb0*/  LDC R0, c[0x0][0x64c] ;  /* 0x00019300ff007b82 */ /* 0x000ea40000000800 */
[----:B--2---:R-:W-:-:S05]  /*ebc0*/  IADD3 R7, P0, R11, R0, RZ ;  /* 0x000000000b077210 */ /* 0x004fca0007f1e0ff */
        /* <DEDUP_REMOVED lines=8> */
.L_x_299:
[----:B0-----:R-:W-:Y:S01]  /*ec50*/  SHF.R.U64 R0, R2, R19, R3 ;  /* 0x0000001302007219 */ /* 0x001fe20000001203 */
[----:B------:R-:W-:Y:S01]  /*ec60*/  VIADD R3, R14, 0xffffffff ;  /* 0xffffffff0e037836 */ /* 0x000fe20000000000 */
[----:B------:R-:W-:Y:S01]  /*ec70*/  LOP3.LUT R5, R8, R17, RZ, 0xc0, !PT ;  /* 0x0000001108057212 */ /* 0x000fe200078ec0ff */
[----:B------:R-:W-:Y:S01]  /*ec80*/  IMAD.MOV R12, RZ, RZ, -R12 ;  /* 0x000000ffff0c7224 */ /* 0x000fe200078e0a0c */
[----:B------:R-:W-:Y:S01]  /*ec90*/  R2UR UR23, R24 ;  /* 0x00000000181772ca */ /* 0x000fe200000e0000 */
[----:B------:R-:W-:Y:S01]  /*eca0*/  IMAD.MOV R2, RZ, RZ, -R0 ;  /* 0x000000ffff027224 */ /* 0x000fe200078e0a00 */
[----:B------:R-:W-:Y:S01]  /*ecb0*/  LOP3.LUT R3, R10, R3, RZ, 0xc0, !PT ;  /* 0x000000030a037212 */ /* 0x000fe200078ec0ff */
[----:B------:R-:W-:Y:S02]  /*ecc0*/  IMAD R34, R34, R0, R5 ;  /* 0x0000000022227224 */ /* 0x000fe400078e0205 */
[----:B------:R-:W-:Y:S02]  /*ecd0*/  @P2 IMAD R15, R13, R12, R16 ;  /* 0x0000000c0d0f2224 */ /* 0x000fe400078e0210 */
[----:B-1----:R-:W-:-:S02]  /*ece0*/  IMAD R0, R2, R22, R11 ;  /* 0x0000001602007224 */ /* 0x002fc400078e020b */
[----:B------:R-:W-:Y:S02]  /*ecf0*/  IMAD R34, R34, R23, R15 ;  /* 0x0000001722227224 */ /* 0x000fe400078e020f */
[----:B------:R-:W-:Y:S02]  /*ed00*/  IMAD R3, R0, R14, R3 ;  /* 0x0000000e00037224 */ /* 0x000fe400078e0203 */
[----:B------:R-:W-:-:S03]  /*ed10*/  IMAD.MOV.U32 R0, RZ, RZ, 0x1 ;  /* 0x00000001ff007424 */ /* 0x000fc600078e00ff */
[----:B------:R-:W-:Y:S02]  /*ed20*/  SEL R2, R3, R34, !P2 ;  /* 0x0000002203027207 */ /* 0x000fe40005000000 */
[----:B------:R-:W-:-:S03]  /*ed30*/  SEL R34, R34, R3, !P2 ;  /* 0x0000000322227207 */ /* 0x000fc60005000000 */
[----:B------:R2:W-:Y:S04]  /*ed40*/  STL [R1+0x88], R2 ;  /* 0x0000880201007387 */ /* 0x0005e80000100800 */
.L_x_297:
[----:B------:R0:W-:Y:S01]  /*ed50*/  STL [R1+0x8c], R34 ;  /* 0x00008c2201007387 */ /* 0x0001e20000100800 */
[----:B------:R-:W-:-:S13]  /*ed60*/  LOP3.LUT P0, RZ, R0, 0xff, RZ, 0xc0, !PT ;  /* 0x000000ff00ff7812 */ /* 0x000fda000780c0ff */
[----:B0-----:R-:W-:Y:S05]  /*ed70*/  @P0 BRA `(.L_x_300) ;  /* 0xffffff2400d80947 */ /* 0x001fea000383ffff */
[----:B------:R-:W-:Y:S05]  /*ed80*/  EXIT ;  /* 0x000000000000794d */ /* 0x000fea0003800000 */
.L_x_8:
[----:B------:R-:W2:Y:S01]  /*ed90*/  LDL R18, [R1+0x84] ;  /* 0x0000840001127983 */ /* 0x000ea20000100800 */
[----:B------:R-:W-:-:S03]  /*eda0*/  ULDC.64 UR4, c[0x0][0x650] ;  /* 0x0001940000047ab9 */ /* 0x000fc60000000a00 */
[----:B------:R-:W3:Y:S01]  /*edb0*/  LDL R22, [R1+0x80] ;  /* 0x0000800001167983 */ /* 0x000ee20000100800 */
[----:B------:R-:W-:Y:S01]  /*edc0*/  PRMT R4, RZ, 0x7610, R4 ;  /* 0x00007610ff047816 */ /* 0x000fe20000000004 */
[----:B------:R-:W-:Y:S02]  /*edd0*/  IMAD.MOV.U32 R5, RZ, RZ, -0x1 ;  /* 0xffffffffff057424 */ /* 0x000fe400078e00ff */
[----:B------:R-:W-:Y:S02]  /*ede0*/  IMAD.MOV.U32 R14, RZ, RZ, -0x1 ;  /* 0xffffffffff0e7424 */ /* 0x000fe400078e00ff */
[----:B------:R-:W-:Y:S01]  /*edf0*/  IMAD.MOV.U32 R6, RZ, RZ, -0x1 ;  /* 0xffffffffff067424 */ /* 0x000fe200078e00ff */
[----:B--2---:R-:W-:-:S04]  /*ee00*/  ISETP.GE.U32.AND P0, PT, R18, UR4, PT ;  /* 0x0000000412007c0c */ /* 0x004fc8000bf06070 */
[----:B---3--:R-:W-:-:S13]  /*ee10*/  ISETP.GE.U32.AND.EX P0, PT, R22, UR5, PT, P0 ;  /* 0x0000000516007c0c */ /* 0x008fda000bf06100 */
[----:B------:R-:W-:Y:S05]  /*ee20*/  @P0 BRA `(.L_x_301) ;  /* 0x00000004002c0947 */ /* 0x000fea0003800000 */
        /* <DEDUP_REMOVED lines=18> */
.L_x_302:
[----:B------:R-:W1:Y:S01]  /*ef50*/  LDC.64 R20, c[0x0][0x640] ;  /* 0x00019000ff147b82 */ /* 0x000e620000000a00 */
[-CC-:B------:R-:W-:Y:S01]  /*ef60*/  SHF.R.U64 R15, R8, R10.reuse, R9.reuse ;  /* 0x0000000a080f7219 */ /* 0x180fe20000001209 */
[----:B------:R-:W-:Y:S01]  /*ef70*/  IMAD.MOV.U32 R24, RZ, RZ, 0x1 ;  /* 0x00000001ff187424 */ /* 0x000fe200078e00ff */
[----:B------:R-:W-:Y:S02]  /*ef80*/  SHF.R.U32.HI R4, RZ, R10, R9 ;  /* 0x0000000aff047219 */ /* 0x000fe40000011609 */
[----:B------:R-:W-:-:S03]  /*ef90*/  IADD3 R7, P0, RZ, -R15, RZ ;  /* 0x8000000fff077210 */ /* 0x000fc60007f1e0ff */
[----:B------:R-:W2:Y:S02]  /*efa0*/  LDC R8, c[0x0][0x618] ;  /* 0x00018600ff087b82 */ /* 0x000ea40000000800 */
[----:B------:R-:W-:Y:S02]  /*efb0*/  IMAD.X R5, RZ, RZ, ~R4, P0 ;  /* 0x000000ffff057224 */ /* 0x000fe400000e0e04 */
[----:B------:R-:W-:Y:S02]  /*efc0*/  IMAD.MOV.U32 R4, RZ, RZ, R18 ;  /* 0x000000ffff047224 */ /* 0x000fe400078e0012 */
[-C--:B------:R-:W-:Y:S02]  /*efd0*/  IMAD R6, R5, R16.reuse, RZ ;  /* 0x0000001005067224 */ /* 0x080fe400078e02ff */
[----:B------:R-:W3:Y:S01]  /*efe0*/  LDC R14, c[0x0][0x608] ;  /* 0x00018200ff0e7b82 */ /* 0x000ee20000000800 */
[----:B------:R-:W-:Y:S02]  /*eff0*/  IMAD.MOV.U32 R5, RZ, RZ, R22 ;  /* 0x000000ffff057224 */ /* 0x000fe400078e0016 */
[----:B------:R-:W-:-:S05]  /*f000*/  IMAD.WIDE.U32 R4, R7, R16, R4 ;  /* 0x0000001007047225 */ /* 0x000fca00078e0004 */
[----:B0-----:R-:W0:Y:S01]  /*f010*/  LDC R19, c[0x0][0x658] ;  /* 0x00019600ff137b82 */ /* 0x001e220000000800 */
[----:B------:R-:W-:Y:S01]  /*f020*/  IMAD R7, R7, R17, R6 ;  /* 0x0000001107077224 */ /* 0x000fe200078e0206 */
[----:B-1----:R-:W-:Y:S01]  /*f030*/  ISETP.NE.U32.AND P0, PT, R20, RZ, PT ;  /* 0x000000ff1400720c */ /* 0x002fe20003f05070 */
[----:B------:R-:W-:Y:S02]  /*f040*/  IMAD.MOV.U32 R6, RZ, RZ, -0x1 ;  /* 0xffffffffff067424 */ /* 0x000fe400078e00ff */
[----:B------:R-:W-:Y:S01]  /*f050*/  IMAD.IADD R5, R5, 0x1, R7 ;  /* 0x0000000105057824 */ /* 0x000fe200078e0207 */
[----:B------:R-:W-:Y:S02]  /*f060*/  ISETP.NE.AND.EX P0, PT, R21, RZ, PT, P0 ;  /* 0x000000ff1500720c */ /* 0x000fe40003f05300 */
[----:B------:R-:W1:Y:S02]  /*f070*/  LDC R16, c[0x0][0x600] ;  /* 0x00018000ff107b82 */ /* 0x000e640000000800 */
[----:B--2---:R-:W-:-:S02]  /*f080*/  SHF.R.U64 R10, R4, R8, R5 ;  /* 0x00000008040a7219 */ /* 0x004fc40000001205 */
[----:B------:R-:W-:-:S04]  /*f090*/  SHF.R.U32.HI R5, RZ, R8, R5 ;  /* 0x00000008ff057219 */ /* 0x000fc80000011605 */
[----:B------:R-:W2:Y:S01]  /*f0a0*/  LDC R18, c[0x0][0x648] ;  /* 0x00019200ff127b82 */ /* 0x000ea20000000800 */
[-CC-:B---3--:R-:W-:Y:S02]  /*f0b0*/  SHF.R.U64 R17, R10, R14.reuse, R5.reuse ;  /* 0x0000000e0a117219 */ /* 0x188fe40000001205 */
[----:B------:R-:W-:-:S05]  /*f0c0*/  SHF.R.U32.HI R4, RZ, R14, R5 ;  /* 0x0000000eff047219 */ /* 0x000fca0000011605 */
[----:B------:R-:W3:Y:S01]  /*f0d0*/  LDC R22, c[0x0][0x638] ;  /* 0x00018e00ff167b82 */ /* 0x000ee20000000800 */
[-CC-:B0-----:R-:W-:Y:S02]  /*f0e0*/  SHF.R.U64 R14, R17, R19.reuse, R4.reuse ;  /* 0x00000013110e7219 */ /* 0x181fe40000001204 */
[-C--:B------:R-:W-:Y:S02]  /*f0f0*/  SHF.L.U32 R6, R6, R19.reuse, RZ ;  /* 0x0000001306067219 */ /* 0x080fe400000006ff */
[----:B------:R-:W-:Y:S01]  /*f100*/  SHF.R.U32.HI R5, RZ, R19, R4 ;  /* 0x00000013ff057219 */ /* 0x000fe20000011604 */
[----:B------:R-:W-:Y:S01]  /*f110*/  IMAD.MOV.U32 R4, RZ, RZ, R14 ;  /* 0x000000ffff047224 */ /* 0x000fe200078e000e */
[----:B------:R-:W-:Y:S01]  /*f120*/  LOP3.LUT R26, RZ, R6, RZ, 0x33, !PT ;  /* 0x00000006ff1a7212 */ /* 0x000fe200078e33ff */
[----:B------:R-:W0:Y:S01]  /*f130*/  LDC R23, c[0x0][0x610] ;  /* 0x00018400ff177b82 */ /* 0x000e220000000800 */
[----:B------:R-:W-:Y:S05]  /*f140*/  @!P0 BRA `(.L_x_303) ;  /* 0x0000000000288947 */ /* 0x000fea0003800000 */
        /* <DEDUP_REMOVED lines=10> */
.L_x_303:
[----:B--2---:R-:W-:Y:S01]  /*f1f0*/  SHF.R.U64 R4, R4, R18, R5 ;  /* 0x0000001204047219 */ /* 0x004fe20000001205 */
[----:B-1----:R-:W-:Y:S01]  /*f200*/  VIADD R7, R16, 0xffffffff ;  /* 0xffffffff10077836 */ /* 0x002fe20000000000 */
[----:B------:R-:W-:Y:S01]  /*f210*/  SHF.L.U32 R24, R24, R19, RZ ;  /* 0x0000001318187219 */ /* 0x000fe200000006ff */
[----:B------:R-:W-:Y:S01]  /*f220*/  @P2 IMAD R0, R11, R12, R2 ;  /* 0x0000000c0b002224 */ /* 0x000fe200078e0202 */
[----:B------:R-:W-:Y:S01]  /*f230*/  LOP3.LUT R3, R17, R26, RZ, 0xc0, !PT ;  /* 0x0000001a11037212 */ /* 0x000fe200078ec0ff */
[----:B------:R-:W-:Y:S01]  /*f240*/  IMAD.MOV R5, RZ, RZ, -R4 ;  /* 0x000000ffff057224 */ /* 0x000fe200078e0a04 */
[----:B------:R-:W-:Y:S01]  /*f250*/  LOP3.LUT R7, R10, R7, RZ, 0xc0, !PT ;  /* 0x000000070a077212 */ /* 0x000fe200078ec0ff */
[----:B------:R-:W-:Y:S02]  /*f260*/  IMAD.MOV.U32 R6, RZ, RZ, R15 ;  /* 0x000000ffff067224 */ /* 0x000fe400078e000f */
[----:B------:R-:W-:Y:S02]  /*f270*/  IMAD R3, R24, R4, R3 ;  /* 0x0000000418037224 */ /* 0x000fe400078e0203 */
[----:B---3--:R-:W-:-:S02]  /*f280*/  IMAD R2, R5, R22, R14 ;  /* 0x0000001605027224 */ /* 0x008fc400078e020e */
[----:B0-----:R-:W-:Y:S02]  /*f290*/  IMAD R0, R3, R23, R0 ;  /* 0x0000001703007224 */ /* 0x001fe400078e0200 */
[----:B------:R-:W-:Y:S02]  /*f2a0*/  IMAD R5, R2, R16, R7 ;  /* 0x0000001002057224 */ /* 0x000fe400078e0207 */
[----:B------:R-:W-:-:S03]  /*f2b0*/  IMAD.MOV.U32 R4, RZ, RZ, 0x1 ;  /* 0x00000001ff047424 */ /* 0x000fc600078e00ff */
[----:B------:R-:W-:Y:S02]  /*f2c0*/  SEL R14, R5, R0, !P2 ;  /* 0x00000000050e7207 */ /* 0x000fe40005000000 */
[----:B------:R-:W-:-:S07]  /*f2d0*/  SEL R5, R0, R5, !P2 ;  /* 0x0000000500057207 */ /* 0x000fce0005000000 */
.L_x_301:
[----:B------:R-:W-:-:S08]  /*f2e0*/  NOP ;  /* 0x0000000000007918 */ /* 0x000fd00000000000 */
[----:B0-----:R-:W0:-:S00]  /*f2f0*/  USETMAXREG.DEALLOC.CTAPOOL 0x28 ;  /* 0x00000028000079c8 */ /* 0x001e0000080e0500 */
[----:B------:R-:W-:-:S13]  /*f300*/  ISETP.NE.AND P0, PT, RZ, UR8, PT ;  /* 0x00000008ff007c0c */ /* 0x000fda000bf05270 */
[----:B------:R-:W-:Y:S05]  /*f310*/  @P0 EXIT ;  /* 0x000000000000094d */ /* 0x000fea0003800000 */
[----:B0-----:R-:W-:Y:S01]  /*f320*/  LOP3.LUT P0, RZ, R4, 0xff, RZ, 0xc0, !PT ;  /* 0x000000ff04ff7812 */ /* 0x001fe2000780c0ff */
[----:B------:R-:W-:Y:S02]  /*f330*/  IMAD.MOV.U32 R0, RZ, RZ, 0x1 ;  /* 0x00000001ff007424 */ /* 0x000fe400078e00ff */
[----:B------:R-:W-:-:S10]  /*f340*/  IMAD.MOV.U32 R10, RZ, RZ, RZ ;  /* 0x000000ffff0a7224 */ /* 0x000fd400078e00ff */
[----:B------:R-:W-:Y:S05]  /*f350*/  @!P0 BRA `(.L_x_304) ;  /* 0x0000000c00608947 */ /* 0x000fea0003800000 */
[----:B------:R-:W0:Y:S01]  /*f360*/  S2R R8, SR_CgaCtaId ;  /* 0x0000000000087919 */ /* 0x000e220000008800 */
[----:B------:R-:W-:Y:S01]  /*f370*/  ULDC UR4, c[0x0][0x28c] ;  /* 0x0000a30000047ab9 */ /* 0x000fe20000000800 */
[----:B------:R-:W-:Y:S01]  /*f380*/  ULDC UR6, c[0x0][0x658] ;  /* 0x0001960000067ab9 */ /* 0x000fe20000000800 */
[----:B------:R-:W-:Y:S01]  /*f390*/  UIADD3 UR10, UR4, 0x1f, URZ ;  /* 0x0000001f040a7890 */ /* 0x000fe2000fffe03f */
[----:B------:R-:W-:Y:S01]  /*f3a0*/  BSSY B0, `(.L_x_304) ;  /* 0x00000d3000007945 */ /* 0x000fe20003800000 */
[----:B------:R-:W-:Y:S01]  /*f3b0*/  UMOV UR7, 0xffffffff ;  /* 0xffffffff00077882 */ /* 0x000fe20000000000 */
[----:B------:R-:W-:Y:S01]  /*f3c0*/  ULDC UR5, c[0x0][0x600] ;  /* 0x0001800000057ab9 */ /* 0x000fe20000000800 */
[----:B------:R-:W-:Y:S01]  /*f3d0*/  UMOV UR9, 0x1 ;  /* 0x0000000100097882 */ /* 0x000fe20000000000 */
[----:B------:R-:W-:Y:S01]  /*f3e0*/  USHF.L.U32 UR7, UR7, UR6, URZ ;  /* 0x0000000607077299 */ /* 0x000fe2000800063f */
[----:B------:R-:W-:Y:S01]  /*f3f0*/  IMAD.MOV.U32 R12, RZ, RZ, 0x1 ;  /* 0x00000001ff0c7424 */ /* 0x000fe200078e00ff */
[----:B------:R-:W-:Y:S01]  /*f400*/  UIADD3 UR4, UR5, -0x1, URZ ;  /* 0xffffffff05047890 */ /* 0x000fe2000fffe03f */
[----:B------:R-:W-:Y:S01]  /*f410*/  IMAD.MOV.U32 R0, RZ, RZ, 0x1 ;  /* 0x00000001ff007424 */ /* 0x000fe200078e00ff */
[----:B------:R-:W-:Y:S01]  /*f420*/  USHF.R.S32.HI UR11, URZ, 0x1f, UR10 ;  /* 0x0000001f3f0b7899 */ /* 0x000fe2000801140a */
[----:B------:R-:W-:Y:S01]  /*f430*/  IMAD.MOV.U32 R10, RZ, RZ, RZ ;  /* 0x000000ffff0a7224 */ /* 0x000fe200078e00ff */
[----:B------:R-:W-:Y:S01]  /*f440*/  ULDC UR8, c[0x0][0xc] ;  /* 0x0000030000087ab9 */ /* 0x000fe20000000800 */
[----:B------:R-:W-:-:S02]  /*f450*/  USHF.L.U32 UR5, UR9, UR6, URZ ;  /* 0x0000000609057299 */ /* 0x000fc4000800063f */
[----:B------:R-:W-:Y:S01]  /*f460*/  ULEA.HI UR11, UR11, UR10, URZ, 0x5 ;  /* 0x0000000a0b0b7291 */ /* 0x000fe2000f8f283f */
[----:B------:R-:W-:Y:S01]  /*f470*/  ULDC UR9, c[0x0][0x10] ;  /* 0x0000040000097ab9 */ /* 0x000fe20000000800 */
[----:B------:R-:W-:Y:S02]  /*f480*/  ULOP3.LUT UR6, URZ, UR7, URZ, 0x33, !UPT ;  /* 0x000000073f067292 */ /* 0x000fe4000f8e333f */
[----:B------:R-:W-:Y:S01]  /*f490*/  UIMAD.WIDE.U32 UR8, UR8, UR9, URZ ;  /* 0x00000009080872a5 */ /* 0x000fe2000f8e003f */
[----:B------:R-:W-:Y:S01]  /*f4a0*/  ULDC UR7, c[0x0][0x14] ;  /* 0x0000050000077ab9 */ /* 0x000fe20000000800 */
[----:B------:R-:W-:Y:S02]  /*f4b0*/  USHF.R.S32.HI UR20, URZ, 0x5, UR11 ;  /* 0x000000053f147899 */ /* 0x000fe4000801140b */
[----:B------:R-:W-:Y:S02]  /*f4c0*/  UIMAD.WIDE.U32 UR22, UR8, UR7, URZ ;  /* 0x00000007081672a5 */ /* 0x000fe4000f8e003f */
[----:B------:R-:W-:-:S02]  /*f4d0*/  UIMAD UR18, UR9, UR7, URZ ;  /* 0x00000007091272a4 */ /* 0x000fc4000f8e023f */
[----:B------:R-:W-:Y:S01]  /*f4e0*/  ULOP3.LUT UR26, UR13, 0x2, URZ, 0xfc, !UPT ;  /* 0x000000020d1a7892 */ /* 0x000fe2000f8efc3f */
[C---:B0-----:R-:W-:Y:S01]  /*f4f0*/  IMAD.SHL.U32 R9, R8.reuse, 0x80, RZ ;  /* 0x0000008008097824 */ /* 0x041fe200078e00ff */
[----:B------:R-:W-:Y:S01]  /*f500*/  UIADD3 UR18, UR23, UR18, URZ ;  /* 0x0000001217127290 */ /* 0x000fe2000fffe03f */
[----:B------:R-:W-:Y:S01]  /*f510*/  IMAD.SHL.U32 R8, R8, 0x1000, RZ ;  /* 0x0000100008087824 */ /* 0x000fe200078e00ff */
[----:B------:R-:W-:Y:S02]  /*f520*/  UIADD3 UR27, UR20, 0x1, URZ ;  /* 0x00000001141b7890 */ /* 0x000fe4000fffe03f */
[----:B------:R-:W-:Y:S01]  /*f530*/  LOP3.LUT R9, R9, 0x80, RZ, 0xc0, !PT ;  /* 0x0000008009097812 */ /* 0x000fe200078ec0ff */
[----:B------:R-:W-:Y:S01]  /*f540*/  ULDC.64 UR24, c[0x0][0x198] ;  /* 0x0000660000187ab9 */ /* 0x000fe20000000a00 */
[----:B------:R-:W-:-:S08]  /*f550*/  LOP3.LUT R8, R8, 0x1000, RZ, 0xc0, !PT ;  /* 0x0000100008087812 */ /* 0x000fd000078ec0ff */
.L_x_315:
[----:B------:R-:W-:-:S03]  /*f560*/  UMOV UR7, 0xffffffff ;  /* 0xffffffff00077882 */ /* 0x000fc60000000000 */
[----:B------:R-:W-:Y:S05]  /*f570*/  BRA.DIV UR7, `(.L_x_305) ;  /* 0x0000001607cc7947 */ /* 0x000fea000b800000 */
[----:B------:R-:W-:-:S13]  /*f580*/  ELECT P0, URZ, PT ;  /* 0x00000000003f782f */ /* 0x000fda0003800000 */
.L_x_340:
[----:B------:R-:W0:Y:S01]  /*f590*/  LDC R2, c[0x0][0x28c] ;  /* 0x0000a300ff027b82 */ /* 0x000e220000000800 */
[----:B------:R-:W-:Y:S01]  /*f5a0*/  BSSY B1, `(.L_x_306) ;  /* 0x000003a000017945 */ /* 0x000fe20003800000 */
[----:B0-----:R-:W-:-:S13]  /*f5b0*/  ISETP.LT.OR P0, PT, R2, 0x1, !P0 ;  /* 0x000000010200780c */ /* 0x001fda0004701670 */
[----:B------:R-:W-:Y:S05]  /*f5c0*/  @P0 BRA `(.L_x_307) ;  /* 0x0000000000dc0947 */ /* 0x000fea0003800000 */
[----:B------:R-:W-:Y:S02]  /*f5d0*/  IMAD R14, R14, 0x100, R9 ;  /* 0x000001000e0e7824 */ /* 0x000fe400078e0209 */
[----:B------:R-:W-:Y:S02]  /*f5e0*/  IMAD.SHL.U32 R7, R5, 0x80, RZ ;  /* 0x0000008005077824 */ /* 0x000fe400078e00ff */
[----:B------:R-:W-:Y:S02]  /*f5f0*/  IMAD.MOV.U32 R13, RZ, RZ, RZ ;  /* 0x000000ffff0d7224 */ /* 0x000fe400078e00ff */
[----:B------:R-:W-:Y:S02]  /*f600*/  IMAD.U32 R15, RZ, RZ, UR27 ;  /* 0x0000001bff0f7e24 */ /* 0x000fe4000f8e00ff */
[----:B------:R-:W-:Y:S02]  /*f610*/  IMAD.MOV.U32 R2, RZ, RZ, R0 ;  /* 0x000000ffff027224 */ /* 0x000fe400078e0000 */
[----:B------:R-:W-:-:S07]  /*f620*/  IMAD.MOV.U32 R3, RZ, RZ, R10 ;  /* 0x000000ffff037224 */ /* 0x000fce00078e000a */
.L_x_310:
[----:B------:R-:W0:Y:S01]  /*f630*/  S2R R5, SR_CgaCtaId ;  /* 0x0000000000057919 */ /* 0x000e220000008800 */
[----:B------:R-:W-:Y:S01]  /*f640*/  MOV R4, 0x400 ;  /* 0x0000040000047802 */ /* 0x000fe20000000f00 */
[----:B------:R-:W1:Y:S03]  /*f650*/  S2R R17, SR_TID.X ;  /* 0x0000000000117919 */ /* 0x000e660000002100 */
[----:B0-----:R-:W-:Y:S02]  /*f660*/  LEA R16, R5, R4, 0x18 ;  /* 0x0000000405107211 */ /* 0x001fe400078ec0ff */
[----:B------:R-:W-:Y:S02]  /*f670*/  SHF.L.U32 R4, R2, 0x1f, RZ ;  /* 0x0000001f02047819 */ /* 0x000fe400000006ff */
[----:B-1----:R-:W-:Y:S01]  /*f680*/  LOP3.LUT P1, RZ, R17, 0x7f, RZ, 0xc0, !PT ;  /* 0x0000007f11ff7812 */ /* 0x002fe2000782c0ff */
[----:B------:R-:W-:-:S04]  /*f690*/  IMAD R11, R3, 0x8, R16 ;  /* 0x00000008030b7824 */ /* 0x000fc800078e0210 */
[----:B------:R-:W0:Y:S08]  /*f6a0*/  SYNCS.PHASECHK.TRANS64.TRYWAIT P0, [R11+URZ+0x90], R4 ;  /* 0x000090040b0075a7 */ /* 0x000e30000800017f */
[----:B------:R-:W1:Y:S01]  /*f6b0*/  @!P1 LDC R5, c[0x0][0x500] ;  /* 0x00014000ff059b82 */ /* 0x000e620000000800 */
[----:B0-----:R-:W-:Y:S05]  /*f6c0*/  @!P0 BRA `(.L_x_308) ;  /* 0x0000001400988947 */ /* 0x001fea0003800000 */
.L_x_341:
[----:B------:R-:W-:Y:S01]  /*f6d0*/  UPRMT UR7, UR26, 0x9910, URZ ;  /* 0x000099101a077896 */ /* 0x000fe2000800003f */
[----:B-1----:R1:W-:Y:S03]  /*f6e0*/  @!P1 SYNCS.ARRIVE.TRANS64 RZ, [R11+URZ], R5 ;  /* 0x000000050bff99a7 */ /* 0x0023e6000800003f */
[----:B------:R-:W-:-:S06]  /*f6f0*/  UISETP.NE.AND UP0, UPT, UR7, 0x2, UPT ;  /* 0x000000020700788c */ /* 0x000fcc000bf05270 */
[----:B------:R-:W-:-:S13]  /*f700*/  PLOP3.LUT P0, PT, PT, PT, UP0, 0x80, 0x0 ;  /* 0x000000000000781c */ /* 0x000fda0003f0f008 */
[----:B-1----:R-:W-:Y:S05]  /*f710*/  @P0 BRA `(.L_x_309) ;  /* 0x0000000000040947 */ /* 0x002fea0003800000 */
[----:B------:R-:W-:Y:S01]  /*f720*/  BPT.TRAP 0x1 ;  /* 0x000000040000795c */ /* 0x000fe20000300000 */
.L_x_309:
[C---:B0-----:R-:W-:Y:S01]  /*f730*/  IMAD R4, R3.reuse, 0x1000, R16 ;  /* 0x0000100003047824 */ /* 0x041fe200078e0210 */
[----:B------:R-:W-:Y:S01]  /*f740*/  R2UR UR19, R16 ;  /* 0x00000000101372ca */ /* 0x000fe200000e0000 */
[----:B------:R-:W-:Y:S01]  /*f750*/  IMAD R5, R3, 0x2000, R8 ;  /* 0x0000200003057824 */ /* 0x000fe200078e0208 */
[----:B------:R-:W-:Y:S01]  /*f760*/  R2UR UR9, R11 ;  /* 0x000000000b0972ca */ /* 0x000fe200000e0000 */
[----:B------:R-:W-:Y:S01]  /*f770*/  VIADD R15, R15, 0xffffffff ;  /* 0xffffffff0f0f7836 */ /* 0x000fe20000000000 */
[----:B------:R-:W-:Y:S01]  /*f780*/  R2UR UR7, R4 ;  /* 0x00000000040772ca */ /* 0x000fe200000e0000 */
[----:B------:R-:W-:Y:S01]  /*f790*/  UIADD3 UR14, UP0, UR24, 0xf0, URZ ;  /* 0x000000f0180e7890 */ /* 0x000fe2000ff1e03f */
[----:B------:R-:W-:Y:S01]  /*f7a0*/  R2UR UR8, R5 ;  /* 0x00000000050872ca */ /* 0x000fe200000e0000 */
[----:B------:R-:W-:Y:S01]  /*f7b0*/  UIADD3 UR28, UP1, UR24, 0x1f0, URZ ;  /* 0x000001f0181c7890 */ /* 0x000fe2000ff3e03f */
[----:B------:R-:W-:Y:S01]  /*f7c0*/  R2UR UR11, R7 ;  /* 0x00000000070b72ca */ /* 0x000fe200000e0000 */
[----:B------:R-:W-:Y:S01]  /*f7d0*/  UIADD3.X UR15, URZ, UR25, URZ, UP0, !UPT ;  /* 0x000000193f0f7290 */ /* 0x000fe200087fe43f */
[----:B------:R-:W-:Y:S01]  /*f7e0*/  R2UR UR10, R13 ;  /* 0x000000000d0a72ca */ /* 0x000fe200000e0000 */
[----:B------:R-:W-:Y:S01]  /*f7f0*/  VIADD R3, R3, 0x1 ;  /* 0x0000000103037836 */ /* 0x000fe20000000000 */
[----:B------:R-:W-:Y:S01]  /*f800*/  R2UR UR12, R6 ;  /* 0x00000000060c72ca */ /* 0x000fe200000e0000 */
[----:B------:R-:W-:Y:S01]  /*f810*/  UIADD3.X UR29, URZ, UR25, URZ, UP1, !UPT ;  /* 0x000000193f1d7290 */ /* 0x000fe20008ffe43f */
[----:B------:R-:W-:Y:S01]  /*f820*/  R2UR UR21, R14 ;  /* 0x000000000e1572ca */ /* 0x000fe200000e0000 */
[----:B------:R-:W-:Y:S01]  /*f830*/  UMOV UR16, 0x0 ;  /* 0x0000000000107882 */ /* 0x000fe20000000000 */
[----:B------:R-:W-:Y:S01]  /*f840*/  ISETP.GT.AND P1, PT, R15, 0x1, PT ;  /* 0x000000010f00780c */ /* 0x000fe20003f24270 */
[----:B------:R-:W-:Y:S01]  /*f850*/  UIADD3 UR7, UR7, 0x200, URZ ;  /* 0x0000020007077890 */ /* 0x000fe2000fffe03f */
[----:B------:R-:W-:Y:S01]  /*f860*/  ISETP.NE.AND P0, PT, R3, 0x12, PT ;  /* 0x000000120300780c */ /* 0x000fe20003f05270 */
[----:B------:R-:W-:Y:S01]  /*f870*/  UIADD3 UR19, UR19, 0x12200, UR8 ;  /* 0x0001220013137890 */ /* 0x000fe2000fffe008 */
[----:B------:R-:W-:Y:S01]  /*f880*/  VIADD R13, R13, 0x20 ;  /* 0x000000200d0d7836 */ /* 0x000fe20000000000 */
[----:B------:R-:W-:Y:S01]  /*f890*/  UMOV UR17, 0x10000000 ;  /* 0x1000000000117882 */ /* 0x000fe20000000000 */
[----:B------:R-:W-:Y:S01]  /*f8a0*/  UMOV UR30, 0x30000 ;  /* 0x00030000001e7882 */ /* 0x000fe20000000000 */
[----:B------:R-:W-:Y:S01]  /*f8b0*/  SEL R5, RZ, 0x1, P0 ;  /* 0x00000001ff057807 */ /* 0x000fe20000000000 */
[----:B------:R-:W-:Y:S01]  /*f8c0*/  UMOV UR8, UR7 ;  /* 0x0000000700087c82 */ /* 0x000fe20008000000 */
[----:B------:R-:W-:Y:S01]  /*f8d0*/  SEL R3, R3, RZ, P0 ;  /* 0x000000ff03037207 */ /* 0x000fe20000000000 */
[----:B------:R0:W-:Y:S01]  /*f8e0*/  UTMALDG.3D [UR8], [UR14], desc[UR16] ;  /* 0x000010080e0075b4 */ /* 0x0001e20008011000 */
[----:B------:R-:W-:Y:S01]  /*f8f0*/  LOP3.LUT R2, R2, R5, RZ, 0x3c, !PT ;  /* 0x0000000502027212 */ /* 0x000fe200078e3cff */
[----:B0-----:R-:W-:Y:S01]  /*f900*/  UMOV UR11, UR21 ;  /* 0x00000015000b7c82 */ /* 0x001fe20008000000 */
[----:B------:R-:W-:-:S02]  /*f910*/  UMOV UR8, UR19 ;  /* 0x0000001300087c82 */ /* 0x000fc40008000000 */
[----:B------:R0:W-:Y:S02]  /*f920*/  UTMALDG.3D.MULTICAST [UR8], [UR28], UR30, desc[UR16] ;  /* 0x000010081c0073b4 */ /* 0x0001e4000801181e */
[----:B0-----:R-:W-:Y:S05]  /*f930*/  @P1 BRA `(.L_x_310) ;  /* 0xfffffffc003c1947 */ /* 0x001fea000383ffff */
.L_x_307:
[----:B------:R-:W-:Y:S05]  /*f940*/  BSYNC B1 ;  /* 0x0000000000017941 */ /* 0x000fea0003800000 */
.L_x_306:
[----:B------:R-:W2:Y:S01]  /*f950*/  LDL.LU R17, [R1+0x80] ;  /* 0x0000800001117983 */ /* 0x000ea20000300800 */
[----:B------:R-:W-:Y:S01]  /*f960*/  LOP3.LUT P1, RZ, R12, 0xff, RZ, 0xc0, !PT ;  /* 0x000000ff0cff7812 */ /* 0x000fe2000782c0ff */
[----:B------:R-:W-:Y:S01]  /*f970*/  VIADD R10, R10, UR20 ;  /* 0x000000140a0a7c36 */ /* 0x000fe20008000000 */
[----:B------:R-:W-:Y:S01]  /*f980*/  ULDC.64 UR8, c[0x0][0x650] ;  /* 0x0001940000087ab9 */ /* 0x000fe20000000a00 */
[----:B------:R-:W3:Y:S01]  /*f990*/  LDL.LU R16, [R1+0x84] ;  /* 0x0000840001107983 */ /* 0x000ee20000300800 */
[----:B------:R-:W-:Y:S01]  /*f9a0*/  IMAD.U32 R5, RZ, RZ, UR20 ;  /* 0x00000014ff057e24 */ /* 0x000fe2000f8e00ff */
[----:B------:R-:W-:Y:S01]  /*f9b0*/  UISETP.GE.U32.AND UP0, UPT, UR20, 0x12, UPT ;  /* 0x000000121400788c */ /* 0x000fe2000bf06070 */
[----:B------:R-:W-:Y:S01]  /*f9c0*/  ISETP.GT.U32.AND P0, PT, R10, 0x11, PT ;  /* 0x000000110a00780c */ /* 0x000fe20003f04070 */
[----:B------:R-:W-:Y:S01]  /*f9d0*/  BSSY B1, `(.L_x_311) ;  /* 0x000006d000017945 */ /* 0x000fe20003800000 */
[----:B------:R-:W-:Y:S01]  /*f9e0*/  IMAD.MOV.U32 R14, RZ, RZ, -0x1 ;  /* 0xffffffffff0e7424 */ /* 0x000fe200078e00ff */
[----:B------:R-:W-:Y:S01]  /*f9f0*/  PRMT R12, RZ, 0x7610, R12 ;  /* 0x00007610ff0c7816 */ /* 0x000fe2000000000c */
[----:B------:R-:W-:Y:S01]  /*fa00*/  IMAD.MOV.U32 R6, RZ, RZ, -0x1 ;  /* 0xffffffffff067424 */ /* 0x000fe200078e00ff */
[----:B------:R-:W-:-:S02]  /*fa10*/  ISETP.LT.U32.AND P0, PT, R5, 0x12, P0 ;  /* 0x000000120500780c */ /* 0x000fc40000701070 */
[----:B------:R-:W0:Y:S01]  /*fa20*/  @P1 S2R R3, SR_CgaCtaId ;  /* 0x0000000000031919 */ /* 0x000e220000008800 */
[----:B------:R-:W-:Y:S02]  /*fa30*/  @P1 MOV R2, 0x400 ;  /* 0x0000040000021802 */ /* 0x000fe40000000f00 */
[----:B------:R-:W-:Y:S02]  /*fa40*/  PLOP3.LUT P3, PT, PT, PT, UP0, 0x80, 0x0 ;  /* 0x000000000000781c */ /* 0x000fe40003f6f008 */
[----:B0-----:R-:W-:Y:S01]  /*fa50*/  @P1 LEA R4, R3, R2, 0x18 ;  /* 0x0000000203041211 */ /* 0x001fe200078ec0ff */
[----:B------:R-:W-:-:S03]  /*fa60*/  IMAD.WIDE.U32 R2, R10, 0x38e38e39, RZ ;  /* 0x38e38e390a027825 */ /* 0x000fc600078e00ff */
[----:B------:R0:W-:Y:S02]  /*fa70*/  @P1 SYNCS.ARRIVE.TRANS64.A1T0 RZ, [R4+URZ+0x138], RZ ;  /* 0x000138ff04ff19a7 */ /* 0x0001e4000810003f */
[----:B------:R-:W-:Y:S02]  /*fa80*/  SHF.R.U32.HI R5, RZ, 0x2, R3 ;  /* 0x00000002ff057819 */ /* 0x000fe40000011603 */
[----:B------:R-:W-:Y:S02]  /*fa90*/  SEL R3, RZ, 0x1, !P0 ;  /* 0x00000001ff037807 */ /* 0x000fe40004000000 */
[----:B------:R-:W-:Y:S01]  /*faa0*/  PRMT R2, RZ, 0x7610, R2 ;  /* 0x00007610ff027816 */ /* 0x000fe20000000002 */
[----:B------:R-:W-:Y:S01]  /*fab0*/  IMAD R10, R5, -0x12, R10 ;  /* 0xffffffee050a7824 */ /* 0x000fe200078e020a */
[----:B------:R-:W-:-:S04]  /*fac0*/  LOP3.LUT R0, R0, R3, RZ, 0x3c, !PT ;  /* 0x0000000300007212 */ /* 0x000fc800078e3cff */
[----:B------:R-:W-:Y:S01]  /*fad0*/  @P3 LOP3.LUT R0, R0, 0x1, R5, 0x78, !PT ;  /* 0x0000000100003812 */ /* 0x000fe200078e7805 */
[----:B------:R-:W-:Y:S01]  /*fae0*/  IMAD.MOV.U32 R5, RZ, RZ, -0x1 ;  /* 0xffffffffff057424 */ /* 0x000fe200078e00ff */
[----:B---3--:R-:W-:-:S04]  /*faf0*/  IADD3 R16, P1, R16, UR22, RZ ;  /* 0x0000001610107c10 */ /* 0x008fc8000ff3e0ff */
[----:B--2---:R-:W-:Y:S01]  /*fb00*/  IADD3.X R17, R17, UR18, RZ, P1, !PT ;  /* 0x0000001211117c10 */ /* 0x004fe20008ffe4ff */
[----:B------:R0:W-:Y:S01]  /*fb10*/  STL [R1+0x84], R16 ;  /* 0x0000841001007387 */ /* 0x0001e20000100800 */
[----:B------:R-:W-:-:S03]  /*fb20*/  ISETP.GE.U32.AND P0, PT, R16, UR8, PT ;  /* 0x0000000810007c0c */ /* 0x000fc6000bf06070 */
[----:B------:R0:W-:Y:S01]  /*fb30*/  STL [R1+0x80], R17 ;  /* 0x0000801101007387 */ /* 0x0001e20000100800 */
[----:B------:R-:W-:-:S13]  /*fb40*/  ISETP.GE.U32.AND.EX P0, PT, R17, UR9, PT, P0 ;  /* 0x0000000911007c0c */ /* 0x000fda000bf06100 */
[----:B0-----:R-:W-:Y:S05]  /*fb50*/  @P0 BRA `(.L_x_312) ;  /* 0x0000000400500947 */ /* 0x001fea0003800000 */
[----:B------:R-:W-:Y:S01]  /*fb60*/  ULDC.64 UR8, c[0x0][0x628] ;  /* 0x00018a0000087ab9 */ /* 0x000fe20000000a00 */
[----:B------:R-:W0:Y:S01]  /*fb70*/  S2R R13, SR_CTAID.X ;  /* 0x00000000000d7919 */ /* 0x000e220000002500 */
[----:B------:R-:W-:Y:S01]  /*fb80*/  ISETP.NE.U32.AND P0, PT, RZ, UR8, PT ;  /* 0x00000008ff007c0c */ /* 0x000fe2000bf05070 */
[----:B------:R-:W-:Y:S01]  /*fb90*/  ULDC UR10, c[0x0][0x630] ;  /* 0x00018c00000a7ab9 */ /* 0x000fe20000000800 */
[----:B------:R-:W-:Y:S01]  /*fba0*/  IMAD.MOV.U32 R2, RZ, RZ, R16 ;  /* 0x000000ffff027224 */ /* 0x000fe200078e0010 */
[----:B------:R-:W1:Y:S01]  /*fbb0*/  S2R R11, SR_CTAID.Y ;  /* 0x00000000000b7919 */ /* 0x000e620000002600 */
[----:B------:R-:W-:Y:S01]  /*fbc0*/  ISETP.NE.AND.EX P0, PT, RZ, UR9, PT, P0 ;  /* 0x00000009ff007c0c */ /* 0x000fe2000bf05300 */
[----:B------:R-:W-:-:S12]  /*fbd0*/  IMAD.MOV.U32 R3, RZ, RZ, R17 ;  /* 0x000000ffff037224 */ /* 0x000fd800078e0011 */
[----:B------:R-:W-:Y:S05]  /*fbe0*/  @!P0 BRA `(.L_x_313) ;  /* 0x0000000000288947 */ /* 0x000fea0003800000 */
[----:B------:R-:W-:Y:S02]  /*fbf0*/  ULDC UR7, c[0x0][0x634] ;  /* 0x00018d0000077ab9 */ /* 0x000fe40000000800 */
[----:B------:R-:W-:-:S05]  /*fc00*/  IADD3 R7, P0, R16, UR7, RZ ;  /* 0x0000000710077c10 */ /* 0x000fca000ff1e0ff */
[----:B------:R-:W-:-:S04]  /*fc10*/  IMAD.X R15, RZ, RZ, R17, P0 ;  /* 0x000000ffff0f7224 */ /* 0x000fc800000e0611 */
[----:B------:R-:W-:-:S04]  /*fc20*/  IMAD.WIDE.U32 R4, R15, UR8, RZ ;  /* 0x000000080f047c25 */ /* 0x000fc8000f8e00ff */
[----:B------:R-:W-:-:S04]  /*fc30*/  IMAD.WIDE.U32 R4, P0, R7, UR9, R4 ;  /* 0x0000000907047c25 */ /* 0x000fc8000f800004 */
[----:B------:R-:W-:-:S04]  /*fc40*/  IMAD.WIDE.U32 R6, R7, UR8, RZ ;  /* 0x0000000807067c25 */ /* 0x000fc8000f8e00ff */
[----:B------:R-:W-:Y:S01]  /*fc50*/  IMAD.X R3, RZ, RZ, RZ, P0 ;  /* 0x000000ffff037224 */ /* 0x000fe200000e06ff */
[----:B------:R-:W-:Y:S01]  /*fc60*/  IADD3 RZ, P0, R7, R4, RZ ;  /* 0x0000000407ff7210 */ /* 0x000fe20007f1e0ff */
[----:B------:R-:W-:-:S04]  /*fc70*/  IMAD.MOV.U32 R2, RZ, RZ, R5 ;  /* 0x000000ffff027224 */ /* 0x000fc800078e0005 */
[----:B------:R-:W-:-:S08]  /*fc80*/  IMAD.WIDE.U32.X R2, R15, UR9, R2, P0 ;  /* 0x000000090f027c25 */ /* 0x000fd000080e0402 */
.L_x_313:
[--C-:B------:R-:W-:Y:S01]  /*fc90*/  SHF.R.U64 R6, R2, UR10, R3.reuse ;  /* 0x0000000a02067c19 */ /* 0x100fe20008001203 */
[----:B------:R-:W-:Y:S01]  /*fca0*/  ULDC.64 UR8, c[0x0][0x620] ;  /* 0x0001880000087ab9 */ /* 0x000fe20000000a00 */
[----:B------:R-:W-:Y:S01]  /*fcb0*/  SHF.R.U32.HI R2, RZ, UR10, R3 ;  /* 0x0000000aff027c19 */ /* 0x000fe20008011603 */
[----:B------:R-:W-:Y:S01]  /*fcc0*/  IMAD.MOV.U32 R3, RZ, RZ, R17 ;  /* 0x000000ffff037224 */ /* 0x000fe200078e0011 */
[----:B------:R-:W-:Y:S01]  /*fcd0*/  IADD3 R5, P0, RZ, -R6, RZ ;  /* 0x80000006ff057210 */ /* 0x000fe20007f1e0ff */
[----:B------:R-:W-:Y:S01]  /*fce0*/  ULDC UR7, c[0x0][0x150] ;  /* 0x0000540000077ab9 */ /* 0x000fe20000000800 */
[----:B0-----:R-:W-:Y:S01]  /*fcf0*/  I2FP.F32.U32 R7, R13 ;  /* 0x0000000d00077245 */ /* 0x001fe20000201000 */
[----:B------:R-:W0:Y:S01]  /*fd00*/  LDC R18, c[0x0][0x144] ;  /* 0x00005100ff127b82 */ /* 0x000e220000000800 */
[----:B------:R-:W-:Y:S01]  /*fd10*/  ULDC.64 UR10, c[0x0][0x640] ;  /* 0x00019000000a7ab9 */ /* 0x000fe20000000a00 */
[----:B------:R-:W-:Y:S01]  /*fd20*/  IMAD.X R2, RZ, RZ, ~R2, P0 ;  /* 0x000000ffff027224 */ /* 0x000fe200000e0e02 */
[----:B------:R-:W-:-:S03]  /*fd30*/  ISETP.NE.U32.AND P0, PT, RZ, UR10, PT ;  /* 0x0000000aff007c0c */ /* 0x000fc6000bf05070 */
[----:B------:R-:W-:Y:S01]  /*fd40*/  IMAD R4, R2, UR8, RZ ;  /* 0x0000000802047c24 */ /* 0x000fe2000f8e02ff */
[----:B------:R-:W-:Y:S01]  /*fd50*/  ISETP.NE.AND.EX P0, PT, RZ, UR11, PT, P0 ;  /* 0x0000000bff007c0c */ /* 0x000fe2000bf05300 */
[----:B------:R-:W-:Y:S02]  /*fd60*/  IMAD.MOV.U32 R2, RZ, RZ, R16 ;  /* 0x000000ffff027224 */ /* 0x000fe400078e0010 */
[----:B------:R-:W2:Y:S02]  /*fd70*/  LDC R16, c[0x0][0x148] ;  /* 0x00005200ff107b82 */ /* 0x000ea40000000800 */
[----:B------:R-:W-:Y:S01]  /*fd80*/  IMAD.WIDE.U32 R2, R5, UR8, R2 ;  /* 0x0000000805027c25 */ /* 0x000fe2000f8e0002 */
[----:B------:R-:W-:-:S03]  /*fd90*/  ULDC UR8, c[0x0][0x154] ;  /* 0x0000550000087ab9 */ /* 0x000fc60000000800 */
[----:B------:R-:W-:Y:S02]  /*fda0*/  IMAD R5, R5, UR9, R4 ;  /* 0x0000000905057c24 */ /* 0x000fe4000f8e0204 */
[----:B------:R-:W-:Y:S01]  /*fdb0*/  FMUL R4, R7, UR7 ;  /* 0x0000000707047c20 */ /* 0x000fe20008400000 */
[----:B------:R-:W-:Y:S01]  /*fdc0*/  ULDC UR7, c[0x0][0x618] ;  /* 0x0001860000077ab9 */ /* 0x000fe20000000800 */
[----:B------:R-:W-:Y:S01]  /*fdd0*/  ULDC UR9, c[0x0][0x608] ;  /* 0x0001820000097ab9 */ /* 0x000fe20000000800 */
[----:B------:R-:W-:-:S03]  /*fde0*/  IMAD.IADD R3, R3, 0x1, R5 ;  /* 0x0000000103037824 */ /* 0x000fc600078e0205 */
[----:B------:R-:W3:Y:S02]  /*fdf0*/  F2I.U32.TRUNC.NTZ R4, R4 ;  /* 0x0000000400047305 */ /* 0x000ee4000020f000 */
[----:B------:R-:W-:Y:S02]  /*fe00*/  SHF.R.U64 R7, R2, UR7, R3 ;  /* 0x0000000702077c19 */ /* 0x000fe40008001203 */
[----:B-1----:R-:W-:-:S05]  /*fe10*/  I2FP.F32.U32 R2, R11 ;  /* 0x0000000b00027245 */ /* 0x002fca0000201000 */
[----:B------:R-:W-:Y:S01]  /*fe20*/  FMUL R5, R2, UR8 ;  /* 0x0000000802057c20 */ /* 0x000fe20008400000 */
[----:B------:R-:W-:Y:S01]  /*fe30*/  SHF.R.U32.HI R2, RZ, UR7, R3 ;  /* 0x00000007ff027c19 */ /* 0x000fe20008011603 */
[----:B------:R-:W-:Y:S02]  /*fe40*/  ULDC UR7, c[0x0][0x658] ;  /* 0x0001960000077ab9 */ /* 0x000fe40000000800 */
[----:B------:R1:W4:Y:S01]  /*fe50*/  F2I.U32.TRUNC.NTZ R19, R5 ;  /* 0x0000000500137305 */ /* 0x000322000020f000 */
[----:B------:R-:W-:Y:S01]  /*fe60*/  SHF.R.U64 R15, R7, UR9, R2 ;  /* 0x00000009070f7c19 */ /* 0x000fe20008001202 */
[----:B---3--:R-:W-:Y:S01]  /*fe70*/  IMAD.MOV R4, RZ, RZ, -R4 ;  /* 0x000000ffff047224 */ /* 0x008fe200078e0a04 */
[----:B------:R-:W-:-:S03]  /*fe80*/  SHF.R.U32.HI R2, RZ, UR9, R2 ;  /* 0x00000009ff027c19 */ /* 0x000fc60008011602 */
[----:B0-----:R-:W-:Y:S01]  /*fe90*/  IMAD R13, R18, R4, R13 ;  /* 0x00000004120d7224 */ /* 0x001fe200078e020d */
[--C-:B------:R-:W-:Y:S02]  /*fea0*/  SHF.R.U64 R14, R15, UR7, R2.reuse ;  /* 0x000000070f0e7c19 */ /* 0x100fe40008001202 */
[----:B------:R-:W-:-:S03]  /*feb0*/  SHF.R.U32.HI R17, RZ, UR7, R2 ;  /* 0x00000007ff117c19 */ /* 0x000fc60008011602 */
[----:B------:R-:W-:Y:S02]  /*fec0*/  IMAD.MOV.U32 R2, RZ, RZ, R14 ;  /* 0x000000ffff027224 */ /* 0x000fe400078e000e */
[----:B------:R-:W-:Y:S01]  /*fed0*/  IMAD.MOV.U32 R3, RZ, RZ, R17 ;  /* 0x000000ffff037224 */ /* 0x000fe200078e0011 */
[----:B-1--4-:R-:W-:Y:S06]  /*fee0*/  @!P0 BRA `(.L_x_314) ;  /* 0x0000000000288947 */ /* 0x012fec0003800000 */
[----:B------:R-:W-:Y:S02]  /*fef0*/  ULDC UR7, c[0x0][0x64c] ;  /* 0x0001930000077ab9 */ /* 0x000fe40000000800 */
[----:B------:R-:W-:-:S05]  /*ff00*/  IADD3 R3, P0, R14, UR7, RZ ;  /* 0x000000070e037c10 */ /* 0x000fca000ff1e0ff */
[----:B------:R-:W-:-:S04]  /*ff10*/  IMAD.X R17, RZ, RZ, R17, P0 ;  /* 0x000000ffff117224 */ /* 0x000fc800000e0611 */
[----:B------:R-:W-:-:S04]  /*ff20*/  IMAD.WIDE.U32 R4, R17, UR10, RZ ;  /* 0x0000000a11047c25 */ /* 0x000fc8000f8e00ff */
[----:B------:R-:W-:-:S04]  /*ff30*/  IMAD.WIDE.U32 R4, P0, R3, UR11, R4 ;  /* 0x0000000b03047c25 */ /* 0x000fc8000f800004 */
[----:B------:R-:W-:-:S04]  /*ff40*/  IMAD.WIDE.U32 R2, R3, UR10, RZ ;  /* 0x0000000a03027c25 */ /* 0x000fc8000f8e00ff */
[----:B------:R-:W-:Y:S01]  /*ff50*/  IMAD.MOV.U32 R2, RZ, RZ, R5 ;  /* 0x000000ffff027224 */ /* 0x000fe200078e0005 */
[----:B------:R-:W-:Y:S01]  /*ff60*/  IADD3 RZ, P1, R3, R4, RZ ;  /* 0x0000000403ff7210 */ /* 0x000fe20007f3e0ff */
[----:B------:R-:W-:-:S04]  /*ff70*/  IMAD.X R3, RZ, RZ, RZ, P0 ;  /* 0x000000ffff037224 */ /* 0x000fc800000e06ff */
[----:B------:R-:W-:-:S08]  /*ff80*/  IMAD.WIDE.U32.X R2, R17, UR11, R2, P1 ;  /* 0x0000000b11027c25 */ /* 0x000fd000088e0402 */
.L_x_314:
[----:B------:R-:W-:Y:S01]  /*ff90*/  ULDC UR7, c[0x0][0x648] ;  /* 0x0001920000077ab9 */ /* 0x000fe20000000800 */
[----:B------:R-:W-:Y:S01]  /*ffa0*/  LOP3.LUT R15, R15, UR6, RZ, 0xc0, !PT ;  /* 0x000000060f0f7c12 */ /* 0x000fe2000f8ec0ff */
[----:B------:R-:W-:Y:S01]  /*ffb0*/  IMAD.MOV R19, RZ, RZ, -R19 ;  /* 0x000000ffff137224 */ /* 0x000fe200078e0a13 */
[----:B------:R-:W-:Y:S01]  /*ffc0*/  SHF.R.U64 R2, R2, UR7, R3 ;  /* 0x0000000702027c19 */ /* 0x000fe20008001203 */
[----:B------:R-:W-:Y:S01]  /*ffd0*/  ULDC UR7, c[0x0][0x638] ;  /* 0x00018e0000077ab9 */ /* 0x000fe20000000800 */
[----:B------:R-:W-:Y:S01]  /*ffe0*/  LOP3.LUT R7, R7, UR4, RZ, 0xc0, !PT ;  /* 0x0000000407077c12 */ /* 0x000fe2000f8ec0ff */
[----:B--2---:R-:W-:Y:S01]  /*fff0*/  @P2 IMAD R13, R16, R19, R11 ;  /* 0x00000013100d2224 */ /* 0x004fe200078e020b */
[----:B------:R-:W-:Y:S01]  /*10000*/  ULDC UR8, c[0x0][0x610] ;  /* 0x0001840000087ab9 */ /* 0x000fe20000000800 */
[----:B------:R-:W-:Y:S02]  /*10010*/  IMAD.MOV R3, RZ, RZ, -R2 ;  /* 0x000000ffff037224 */ /* 0x000fe400078e0a02 */
[----:B------:R-:W-:-:S02]  /*10020*/  IMAD R2, R2, UR5, R15 ;  /* 0x0000000502027c24 */ /* 0x000fc4000f8e020f */
[----:B------:R-:W-:Y:S01]  /*10030*/  IMAD R14, R3, UR7, R14 ;  /* 0x00000007030e7c24 */ /* 0x000fe2000f8e020e */
[----:B------:R-:W-:Y:S01]  /*10040*/  ULDC UR7, c[0x0][0x600] ;  /* 0x0001800000077ab9 */ /* 0x000fe20000000800 */
[----:B------:R-:W-:Y:S02]  /*10050*/  IMAD R13, R2, UR8, R13 ;  /* 0x00000008020d7c24 */ /* 0x000fe4000f8e020d */
[----:B------:R-:W-:Y:S02]  /*10060*/  IMAD R4, R14, UR7, R7 ;  /* 0x000000070e047c24 */ /* 0x000fe4000f8e0207 */
[----:B------:R-:W-:-:S03]  /*10070*/  IMAD.MOV.U32 R2, RZ, RZ, 0x1 ;  /* 0x00000001ff027424 */ /* 0x000fc600078e00ff */
[----:B------:R-:W-:Y:S02]  /*10080*/  SEL R14, R4, R13, !P2 ;  /* 0x0000000d040e7207 */ /* 0x000fe40005000000 */
[----:B------:R-:W-:-:S07]  /*10090*/  SEL R5, R13, R4, !P2 ;  /* 0x000000040d057207 */ /* 0x000fce0005000000 */
.L_x_312:
[----:B------:R-:W-:Y:S05]  /*100a0*/  BSYNC B1 ;  /* 0x0000000000017941 */ /* 0x000fea0003800000 */
.L_x_311:
[----:B------:R-:W-:-:S13]  /*100b0*/  LOP3.LUT P0, RZ, R2, 0xff, RZ, 0xc0, !PT ;  /* 0x000000ff02ff7812 */ /* 0x000fda000780c0ff */
[----:B------:R-:W-:Y:S05]  /*100c0*/  @P0 BRA `(.L_x_315) ;  /* 0xfffffff400240947 */ /* 0x000fea000383ffff */
[----:B------:R-:W-:Y:S05]  /*100d0*/  BSYNC B0 ;  /* 0x0000000000007941 */ /* 0x000fea0003800000 */
.L_x_304:
[----:B------:R-:W-:-:S03]  /*100e0*/  UMOV UR7, 0xffffffff ;  /* 0xffffffff00077882 */ /* 0x000fc60000000000 */
[----:B------:R-:W-:Y:S05]  /*100f0*/  BRA.DIV UR7, `(.L_x_316) ;  /* 0x0000000e07207947 */ /* 0x000fea000b800000 */
[----:B------:R-:W-:-:S13]  /*10100*/  ELECT P0, URZ, PT ;  /* 0x00000000003f782f */ /* 0x000fda0003800000 */
.L_x_344:
[----:B------:R-:W-:Y:S04]  /*10110*/  BSSY B0, `(.L_x_317) ;  /* 0x00000aa000007945 */ /* 0x000fe80003800000 */
[----:B------:R-:W-:Y:S05]  /*10120*/  @!P0 BRA `(.L_x_318) ;  /* 0x0000000800a08947 */ /* 0x000fea0003800000 */
[----:B------:R-:W-:-:S04]  /*10130*/  ULOP3.LUT UR7, UR13, 0x2, URZ, 0xfc, !UPT ;  /* 0x000000020d077892 */ /* 0x000fc8000f8efc3f */
[----:B------:R-:W-:-:S06]  /*10140*/  UISETP.NE.AND UP0, UPT, UR7, 0x3, UPT ;  /* 0x000000030700788c */ /* 0x000fcc000bf05270 */
[----:B------:R-:W-:-:S13]  /*10150*/  PLOP3.LUT P0, PT, PT, PT, UP0, 0x80, 0x0 ;  /* 0x000000000000781c */ /* 0x000fda0003f0f008 */
[----:B------:R-:W-:Y:S05]  /*10160*/  @!P0 BRA `(.L_x_319) ;  /* 0x0000000000048947 */ /* 0x000fea0003800000 */
[----:B------:R-:W-:Y:S01]  /*10170*/  BPT.TRAP 0x1 ;  /* 0x000000040000795c */ /* 0x000fe20000300000 */
.L_x_319:
[----:B------:R-:W0:Y:S01]  /*10180*/  S2R R3, SR_CgaCtaId ;  /* 0x0000000000037919 */ /* 0x000e220000008800 */
[----:B------:R-:W-:-:S04]  /*10190*/  MOV R2, 0x400 ;  /* 0x0000040000027802 */ /* 0x000fc80000000f00 */
[----:B0-----:R-:W-:Y:S02]  /*101a0*/  LEA R3, R3, R2, 0x18 ;  /* 0x0000000203037211 */ /* 0x001fe400078ec0ff */
[----:B------:R-:W-:-:S03]  /*101b0*/  SHF.L.U32 R2, R0, 0x1f, RZ ;  /* 0x0000001f00027819 */ /* 0x000fc600000006ff */
[----:B------:R-:W-:-:S04]  /*101c0*/  VIADD R3, R3, 0x90 ;  /* 0x0000009003037836 */ /* 0x000fc80000000000 */
[C---:B------:R-:W-:Y:S02]  /*101d0*/  IMAD R7, R10.reuse, 0x8, R3 ;  /* 0x000000080a077824 */ /* 0x040fe400078e0203 */
[----:B------:R-:W-:Y:S02]  /*101e0*/  VIADD R10, R10, 0x1 ;  /* 0x000000010a0a7836 */ /* 0x000fe40000000000 */
[----:B------:R-:W0:Y:S03]  /*101f0*/  SYNCS.PHASECHK.TRANS64.TRYWAIT P0, [R7+URZ], R2 ;  /* 0x00000002070075a7 */ /* 0x000e26000800017f */
[----:B------:R-:W-:-:S04]  /*10200*/  ISETP.NE.AND P1, PT, R10, 0x12, PT ;  /* 0x000000120a00780c */ /* 0x000fc80003f25270 */
[----:B------:R-:W-:Y:S02]  /*10210*/  SEL R5, RZ, 0x1, P1 ;  /* 0x00000001ff057807 */ /* 0x000fe40000800000 */
[----:B------:R-:W-:Y:S02]  /*10220*/  SEL R10, R10, RZ, P1 ;  /* 0x000000ff0a0a7207 */ /* 0x000fe40000800000 */
[----:B------:R-:W-:-:S03]  /*10230*/  LOP3.LUT R5, R0, R5, RZ, 0x3c, !PT ;  /* 0x0000000500057212 */ /* 0x000fc600078e3cff */
[----:B------:R-:W-:Y:S01]  /*10240*/  IMAD R9, R10, 0x8, R3 ;  /* 0x000000080a097824 */ /* 0x000fe200078e0203 */
[----:B------:R-:W-:Y:S01]  /*10250*/  SHF.L.U32 R4, R5, 0x1f, RZ ;  /* 0x0000001f05047819 */ /* 0x000fe200000006ff */
[----:B0-----:R-:W-:Y:S06]  /*10260*/  @!P0 BRA `(.L_x_320) ;  /* 0x0000000800e48947 */ /* 0x001fec0003800000 */
.L_x_345:
[----:B------:R-:W1:Y:S01]  /*10270*/  SYNCS.PHASECHK.TRANS64.TRYWAIT P0, [R9+URZ], R4 ;  /* 0x00000004090075a7 */ /* 0x000e62000800017f */
[----:B------:R-:W-:-:S05]  /*10280*/  VIADD R0, R10, 0x1 ;  /* 0x000000010a007836 */ /* 0x000fca0000000000 */
[----:B------:R-:W-:-:S04]  /*10290*/  ISETP.NE.AND P1, PT, R0, 0x12, PT ;  /* 0x000000120000780c */ /* 0x000fc80003f25270 */
[----:B0-----:R-:W-:Y:S02]  /*102a0*/  SEL R2, RZ, 0x1, P1 ;  /* 0x00000001ff027807 */ /* 0x001fe40000800000 */
[----:B------:R-:W-:Y:S02]  /*102b0*/  SEL R0, R0, RZ, P1 ;  /* 0x000000ff00007207 */ /* 0x000fe40000800000 */
[----:B------:R-:W-:-:S03]  /*102c0*/  LOP3.LUT R7, R5, R2, RZ, 0x3c, !PT ;  /* 0x0000000205077212 */ /* 0x000fc600078e3cff */
[----:B------:R-:W-:Y:S01]  /*102d0*/  IMAD R6, R0, 0x8, R3 ;  /* 0x0000000800067824 */ /* 0x000fe200078e0203 */
[----:B------:R-:W-:Y:S01]  /*102e0*/  SHF.L.U32 R5, R7, 0x1f, RZ ;  /* 0x0000001f07057819 */ /* 0x000fe200000006ff */
[----:B-1----:R-:W-:Y:S06]  /*102f0*/  @!P0 BRA `(.L_x_321) ;  /* 0x0000000800d48947 */ /* 0x002fec0003800000 */
.L_x_346:
[----:B------:R-:W1:Y:S01]  /*10300*/  SYNCS.PHASECHK.TRANS64.TRYWAIT P0, [R6+URZ], R5 ;  /* 0x00000005060075a7 */ /* 0x000e62000800017f */
[----:B------:R-:W-:-:S05]  /*10310*/  VIADD R0, R0, 0x1 ;  /* 0x0000000100007836 */ /* 0x000fca0000000000 */
[----:B------:R-:W-:-:S04]  /*10320*/  ISETP.NE.AND P1, PT, R0, 0x12, PT ;  /* 0x000000120000780c */ /* 0x000fc80003f25270 */
[----:B------:R-:W-:Y:S02]  /*10330*/  SEL R2, RZ, 0x1, P1 ;  /* 0x00000001ff027807 */ /* 0x000fe40000800000 */
[----:B------:R-:W-:Y:S02]  /*10340*/  SEL R0, R0, RZ, P1 ;  /* 0x000000ff00007207 */ /* 0x000fe40000800000 */
[----:B------:R-:W-:-:S03]  /*10350*/  LOP3.LUT R7, R7, R2, RZ, 0x3c, !PT ;  /* 0x0000000207077212 */ /* 0x000fc600078e3cff */
[----:B0-----:R-:W-:Y:S01]  /*10360*/  IMAD R9, R0, 0x8, R3 ;  /* 0x0000000800097824 */ /* 0x001fe200078e0203 */
[----:B------:R-:W-:Y:S01]  /*10370*/  SHF.L.U32 R4, R7, 0x1f, RZ ;  /* 0x0000001f07047819 */ /* 0x000fe200000006ff */
[----:B-1----:R-:W-:Y:S06]  /*10380*/  @!P0 BRA `(.L_x_322) ;  /* 0x0000000800c48947 */ /* 0x002fec0003800000 */
.L_x_347:
        /* <DEDUP_REMOVED lines=9> */
.L_x_348:
        /* <DEDUP_REMOVED lines=9> */
.L_x_349:
        /* <DEDUP_REMOVED lines=9> */
.L_x_350:
        /* <DEDUP_REMOVED lines=9> */
.L_x_351:
        /* <DEDUP_REMOVED lines=9> */
.L_x_352:
        /* <DEDUP_REMOVED lines=9> */
.L_x_353:
        /* <DEDUP_REMOVED lines=9> */
.L_x_354:
        /* <DEDUP_REMOVED lines=9> */
.L_x_355:
        /* <DEDUP_REMOVED lines=9> */
.L_x_356:
        /* <DEDUP_REMOVED lines=9> */
.L_x_357:
        /* <DEDUP_REMOVED lines=9> */
.L_x_358:
        /* <DEDUP_REMOVED lines=9> */
.L_x_359:
        /* <DEDUP_REMOVED lines=9> */
.L_x_360:
[----:B------:R-:W1:Y:S01]  /*10ae0*/  SYNCS.PHASECHK.TRANS64.TRYWAIT P0, [R6+URZ], R5 ;  /* 0x00000005060075a7 */ /* 0x000e62000800017f */
[----:B------:R-:W-:-:S05]  /*10af0*/  VIADD R0, R0, 0x1 ;  /* 0x0000000100007836 */ /* 0x000fca0000000000 */
[----:B------:R-:W-:-:S04]  /*10b00*/  ISETP.NE.AND P1, PT, R0, 0x12, PT ;  /* 0x000000120000780c */ /* 0x000fc80003f25270 */
[----:B------:R-:W-:Y:S02]  /*10b10*/  SEL R2, RZ, 0x1, P1 ;  /* 0x00000001ff027807 */ /* 0x000fe40000800000 */
[----:B------:R-:W-:Y:S02]  /*10b20*/  SEL R0, R0, RZ, P1 ;  /* 0x000000ff00007207 */ /* 0x000fe40000800000 */
[----:B------:R-:W-:Y:S01]  /*10b30*/  LOP3.LUT R2, R7, R2, RZ, 0x3c, !PT ;  /* 0x0000000207027212 */ /* 0x000fe200078e3cff */
[----:B-1----:R-:W-:Y:S06]  /*10b40*/  @!P0 BRA `(.L_x_336) ;  /* 0x0000000400ec8947 */ /* 0x002fec0003800000 */
.L_x_361:
[----:B------:R-:W-:Y:S01]  /*10b50*/  IMAD R3, R0, 0x8, R3 ;  /* 0x0000000800037824 */ /* 0x000fe200078e0203 */
[----:B------:R-:W-:-:S07]  /*10b60*/  SHF.L.U32 R0, R2, 0x1f, RZ ;  /* 0x0000001f02007819 */ /* 0x000fce00000006ff */
.L_x_337:
[----:B--2---:R2:W3:Y:S02]  /*10b70*/  SYNCS.PHASECHK.TRANS64.TRYWAIT P0, [R3+URZ], R0 ;  /* 0x00000000030075a7 */ /* 0x0044e4000800017f */
[----:B---3--:R-:W-:Y:S05]  /*10b80*/  @!P0 NANOSLEEP.SYNCS 0x989680 ;  /* 0x009896800000895d */ /* 0x008fea0003900000 */
[----:B------:R-:W3:Y:S02]  /*10b90*/  @!P0 SYNCS.PHASECHK.TRANS64 P0, [R3+URZ], R0 ;  /* 0x00000000030085a7 */ /* 0x000ee4000800007f */
[----:B---3--:R-:W-:Y:S05]  /*10ba0*/  @!P0 BRA `(.L_x_337) ;  /* 0xfffffffc00f08947 */ /* 0x008fea000383ffff */
.L_x_318:
[----:B------:R-:W-:Y:S05]  /*10bb0*/  BSYNC B0 ;  /* 0x0000000000007941 */ /* 0x000fea0003800000 */
.L_x_317:
[----:B------:R-:W-:Y:S05]  /*10bc0*/  EXIT ;  /* 0x000000000000794d */ /* 0x000fea0003800000 */
.L_x_22:
[----:B-1----:R-:W-:-:S04]  /*10bd0*/  IMAD.U32 R3, RZ, RZ, UR6 ;  /* 0x00000006ff037e24 */ /* 0x002fc8000f8e00ff */
[----:B------:R1:W2:Y:S03]  /*10be0*/  SYNCS.PHASECHK.TRANS64.TRYWAIT P0, [R3+URZ], R0 ;  /* 0x00000000030075a7 */ /* 0x0002a6000800017f */
[----:B--2---:R-:W-:Y:S05]  /*10bf0*/  @!P0 NANOSLEEP.SYNCS 0x989680 ;  /* 0x009896800000895d */ /* 0x004fea0003900000 */
[----:B------:R-:W2:Y:S02]  /*10c00*/  @!P0 SYNCS.PHASECHK.TRANS64 P0, [R3+URZ], R0 ;  /* 0x00000000030085a7 */ /* 0x000ea4000800007f */
[----:B--2---:R-:W-:Y:S05]  /*10c10*/  @!P0 BRA `(.L_x_22) ;  /* 0xfffffffc00ec8947 */ /* 0x004fea000383ffff */
[----:B------:R-:W-:Y:S05]  /*10c20*/  BRA `(.L_x_21) ;  /* 0xffffff1000fc7947 */ /* 0x000fea000383ffff */
.L_x_28:
[----:B-----5:R1:W-:Y:S02]  /*10c30*/  STL [R1+0x90], R0 ;  /* 0x0000900001007387 */ /* 0x0203e40000100800 */
[----:B-1----:R-:W-:-:S04]  /*10c40*/  IMAD.U32 R0, RZ, RZ, UR9 ;  /* 0x00000009ff007e24 */ /* 0x002fc8000f8e00ff */
[----:B------:R1:W3:Y:S03]  /*10c50*/  SYNCS.PHASECHK.TRANS64.TRYWAIT P0, [R0+URZ], R229 ;  /* 0x000000e5000075a7 */ /* 0x0002e6000800017f */
[----:B---3--:R-:W-:Y:S05]  /*10c60*/  @!P0 NANOSLEEP.SYNCS 0x989680 ;  /* 0x009896800000895d */ /* 0x008fea0003900000 */
[----:B------:R1:W3:Y:S02]  /*10c70*/  @!P0 SYNCS.PHASECHK.TRANS64 P0, [R0+URZ], R229 ;  /* 0x000000e5000085a7 */ /* 0x0002e4000800007f */
[----:B-1----:R1:W5:Y:S02]  /*10c80*/  LDL.LU R0, [R1+0x90] ;  /* 0x0000900001007983 */ /* 0x0023640000300800 */
[----:B-1-3--:R-:W-:Y:S05]  /*10c90*/  @!P0 BRA `(.L_x_28) ;  /* 0xfffffffc00e48947 */ /* 0x00afea000383ffff */
[----:B------:R-:W-:Y:S05]  /*10ca0*/  BRA `(.L_x_27) ;  /* 0xffffff24005c7947 */ /* 0x000fea000383ffff */
.L_x_305:
[----:B------:R-:W-:Y:S01]  /*10cb0*/  BSSY B1, `(.L_x_338) ;  /* 0x0000006000017945 */ /* 0x000fe20003800000 */
[----:B------:R-:W-:-:S07]  /*10cc0*/  IMAD.MOV.U32 R2, RZ, RZ, -0x1 ;  /* 0xffffffffff027424 */ /* 0x000fce00078e00ff */
[----:B------:R-:W-:Y:S05]  /*10cd0*/  WARPSYNC.COLLECTIVE R2, `(.L_x_339) ;  /* 0x00000000020c7348 */ /* 0x000fea0003c00000 */
[----:B------:R-:W-:Y:S02]  /*10ce0*/  ELECT P0, UR62, PT ;  /* 0x00000000003e782f */ /* 0x000fe40003800000 */
[----:B------:R-:W-:Y:S01]  /*10cf0*/  MOV R2, UR62 ;  /* 0x0000003e00027c02 */ /* 0x000fe20008000f00 */
[----:B------:R-:W-:Y:S10]  /*10d00*/  ENDCOLLECTIVE ;  /* 0x000000000000791b */ /* 0x000ff40003800000 */
.L_x_339:
[----:B------:R-:W-:Y:S05]  /*10d10*/  BSYNC B1 ;  /* 0x0000000000017941 */ /* 0x000fea0003800000 */
.L_x_338:
[----:B------:R-:W-:Y:S05]  /*10d20*/  BRA `(.L_x_340) ;  /* 0xffffffe800187947 */ /* 0x000fea000383ffff */
.L_x_308:
[----:B0-----:R0:W2:Y:S02]  /*10d30*/  SYNCS.PHASECHK.TRANS64.TRYWAIT P0, [R11+URZ+0x90], R4 ;  /* 0x000090040b0075a7 */ /* 0x0010a4000800017f */
[----:B--2---:R-:W-:Y:S05]  /*10d40*/  @!P0 NANOSLEEP.SYNCS 0x989680 ;  /* 0x009896800000895d */ /* 0x004fea0003900000 */
[----:B------:R-:W2:Y:S02]  /*10d50*/  @!P0 SYNCS.PHASECHK.TRANS64 P0, [R11+URZ+0x90], R4 ;  /* 0x000090040b0085a7 */ /* 0x000ea4000800007f */
[----:B--2---:R-:W-:Y:S05]  /*10d60*/  @!P0 BRA `(.L_x_308) ;  /* 0xfffffffc00f08947 */ /* 0x004fea000383ffff */
[----:B------:R-:W-:Y:S05]  /*10d70*/  BRA `(.L_x_341) ;  /* 0xffffffe800547947 */ /* 0x000fea000383ffff */
.L_x_316:
[----:B------:R-:W-:Y:S01]  /*10d80*/  BSSY B0, `(.L_x_342) ;  /* 0x0000006000007945 */ /* 0x000fe20003800000 */
[----:B------:R-:W-:-:S07]  /*10d90*/  IMAD.MOV.U32 R2, RZ, RZ, -0x1 ;  /* 0xffffffffff027424 */ /* 0x000fce00078e00ff */
[----:B------:R-:W-:Y:S05]  /*10da0*/  WARPSYNC.COLLECTIVE R2, `(.L_x_343) ;  /* 0x00000000020c7348 */ /* 0x000fea0003c00000 */
[----:B------:R-:W-:Y:S02]  /*10db0*/  ELECT P0, UR62, PT ;  /* 0x00000000003e782f */ /* 0x000fe40003800000 */
[----:B------:R-:W-:Y:S01]  /*10dc0*/  MOV R2, UR62 ;  /* 0x0000003e00027c02 */ /* 0x000fe20008000f00 */
[----:B------:R-:W-:Y:S10]  /*10dd0*/  ENDCOLLECTIVE ;  /* 0x000000000000791b */ /* 0x000ff40003800000 */
.L_x_343:
[----:B------:R-:W-:Y:S05]  /*10de0*/  BSYNC B0 ;  /* 0x0000000000007941 */ /* 0x000fea0003800000 */
.L_x_342:
[----:B------:R-:W-:Y:S05]  /*10df0*/  BRA `(.L_x_344) ;  /* 0xfffffff000c47947 */ /* 0x000fea000383ffff */
.L_x_320:
[----:B0-----:R0:W1:Y:S02]  /*10e00*/  SYNCS.PHASECHK.TRANS64.TRYWAIT P0, [R7+URZ], R2 ;  /* 0x00000002070075a7 */ /* 0x001064000800017f */
[----:B-1----:R-:W-:Y:S05]  /*10e10*/  @!P0 NANOSLEEP.SYNCS 0x989680 ;  /* 0x009896800000895d */ /* 0x002fea0003900000 */
[----:B------:R-:W1:Y:S02]  /*10e20*/  @!P0 SYNCS.PHASECHK.TRANS64 P0, [R7+URZ], R2 ;  /* 0x00000002070085a7 */ /* 0x000e64000800007f */
[----:B-1----:R-:W-:Y:S05]  /*10e30*/  @!P0 BRA `(.L_x_320) ;  /* 0xfffffffc00f08947 */ /* 0x002fea000383ffff */
[----:B------:R-:W-:Y:S05]  /*10e40*/  BRA `(.L_x_345) ;  /* 0xfffffff400087947 */ /* 0x000fea000383ffff */
.L_x_321:
[----:B0-----:R0:W1:Y:S02]  /*10e50*/  SYNCS.PHASECHK.TRANS64.TRYWAIT P0, [R9+URZ], R4 ;  /* 0x00000004090075a7 */ /* 0x001064000800017f */
[----:B-1----:R-:W-:Y:S05]  /*10e60*/  @!P0 NANOSLEEP.SYNCS 0x989680 ;  /* 0x009896800000895d */ /* 0x002fea0003900000 */
[----:B------:R-:W1:Y:S02]  /*10e70*/  @!P0 SYNCS.PHASECHK.TRANS64 P0, [R9+URZ], R4 ;  /* 0x00000004090085a7 */ /* 0x000e64000800007f */
[----:B-1----:R-:W-:Y:S05]  /*10e80*/  @!P0 BRA `(.L_x_321) ;  /* 0xfffffffc00f08947 */ /* 0x002fea000383ffff */
[----:B------:R-:W-:Y:S05]  /*10e90*/  BRA `(.L_x_346) ;  /* 0xfffffff400187947 */ /* 0x000fea000383ffff */
.L_x_322:
[----:B0-----:R0:W1:Y:S02]  /*10ea0*/  SYNCS.PHASECHK.TRANS64.TRYWAIT P0, [R6+URZ], R5 ;  /* 0x00000005060075a7 */ /* 0x001064000800017f */
[----:B-1----:R-:W-:Y:S05]  /*10eb0*/  @!P0 NANOSLEEP.SYNCS 0x989680 ;  /* 0x009896800000895d */ /* 0x002fea0003900000 */
[----:B------:R-:W1:Y:S02]  /*10ec0*/  @!P0 SYNCS.PHASECHK.TRANS64 P0, [R6+URZ], R5 ;  /* 0x00000005060085a7 */ /* 0x000e64000800007f */
[----:B-1----:R-:W-:Y:S05]  /*10ed0*/  @!P0 BRA `(.L_x_322) ;  /* 0xfffffffc00f08947 */ /* 0x002fea000383ffff */
[----:B------:R-:W-:Y:S05]  /*10ee0*/  BRA `(.L_x_347) ;  /* 0xfffffff400287947 */ /* 0x000fea000383ffff */
.L_x_323:
[----:B0-----:R0:W1:Y:S02]  /*10ef0*/  SYNCS.PHASECHK.TRANS64.TRYWAIT P0, [R9+URZ], R4 ;  /* 0x00000004090075a7 */ /* 0x001064000800017f */
[----:B-1----:R-:W-:Y:S05]  /*10f00*/  @!P0 NANOSLEEP.SYNCS 0x989680 ;  /* 0x009896800000895d */ /* 0x002fea0003900000 */
[----:B------:R-:W1:Y:S02]  /*10f10*/  @!P0 SYNCS.PHASECHK.TRANS64 P0, [R9+URZ], R4 ;  /* 0x00000004090085a7 */ /* 0x000e64000800007f */
[----:B-1----:R-:W-:Y:S05]  /*10f20*/  @!P0 BRA `(.L_x_323) ;  /* 0xfffffffc00f08947 */ /* 0x002fea000383ffff */
[----:B------:R-:W-:Y:S05]  /*10f30*/  BRA `(.L_x_348) ;  /* 0xfffffff400387947 */ /* 0x000fea000383ffff */
.L_x_324:
[----:B0-----:R0:W1:Y:S02]  /*10f40*/  SYNCS.PHASECHK.TRANS64.TRYWAIT P0, [R6+URZ], R5 ;  /* 0x00000005060075a7 */ /* 0x001064000800017f */
[----:B-1----:R-:W-:Y:S05]  /*10f50*/  @!P0 NANOSLEEP.SYNCS 0x989680 ;  /* 0x009896800000895d */ /* 0x002fea0003900000 */
[----:B------:R-:W1:Y:S02]  /*10f60*/  @!P0 SYNCS.PHASECHK.TRANS64 P0, [R6+URZ], R5 ;  /* 0x00000005060085a7 */ /* 0x000e64000800007f */
[----:B-1----:R-:W-:Y:S05]  /*10f70*/  @!P0 BRA `(.L_x_324) ;  /* 0xfffffffc00f08947 */ /* 0x002fea000383ffff */
[----:B------:R-:W-:Y:S05]  /*10f80*/  BRA `(.L_x_349) ;  /* 0xfffffff400487947 */ /* 0x000fea000383ffff */
.L_x_325:
[----:B0-----:R0:W1:Y:S02]  /*10f90*/  SYNCS.PHASECHK.TRANS64.TRYWAIT P0, [R9+URZ], R4 ;  /* 0x00000004090075a7 */ /* 0x001064000800017f */
[----:B-1----:R-:W-:Y:S05]  /*10fa0*/  @!P0 NANOSLEEP.SYNCS 0x989680 ;  /* 0x009896800000895d */ /* 0x002fea0003900000 */
[----:B------:R-:W1:Y:S02]  /*10fb0*/  @!P0 SYNCS.PHASECHK.TRANS64 P0, [R9+URZ], R4 ;  /* 0x00000004090085a7 */ /* 0x000e64000800007f */
[----:B-1----:R-:W-:Y:S05]  /*10fc0*/  @!P0 BRA `(.L_x_325) ;  /* 0xfffffffc00f08947 */ /* 0x002fea000383ffff */
[----:B------:R-:W-:Y:S05]  /*10fd0*/  BRA `(.L_x_350) ;  /* 0xfffffff400587947 */ /* 0x000fea000383ffff */
.L_x_326:
[----:B0-----:R0:W1:Y:S02]  /*10fe0*/  SYNCS.PHASECHK.TRANS64.TRYWAIT P0, [R6+URZ], R5 ;  /* 0x00000005060075a7 */ /* 0x001064000800017f */
[----:B-1----:R-:W-:Y:S05]  /*10ff0*/  @!P0 NANOSLEEP.SYNCS 0x989680 ;  /* 0x009896800000895d */ /* 0x002fea0003900000 */
[----:B------:R-:W1:Y:S02]  /*11000*/  @!P0 SYNCS.PHASECHK.TRANS64 P0, [R6+URZ], R5 ;  /* 0x00000005060085a7 */ /* 0x000e64000800007f */
[----:B-1----:R-:W-:Y:S05]  /*11010*/  @!P0 BRA `(.L_x_326) ;  /* 0xfffffffc00f08947 */ /* 0x002fea000383ffff */
[----:B------:R-:W-:Y:S05]  /*11020*/  BRA `(.L_x_351) ;  /* 0xfffffff400687947 */ /* 0x000fea000383ffff */
.L_x_327:
[----:B0-----:R0:W1:Y:S02]  /*11030*/  SYNCS.PHASECHK.TRANS64.TRYWAIT P0, [R9+URZ], R4 ;  /* 0x00000004090075a7 */ /* 0x001064000800017f */
[----:B-1----:R-:W-:Y:S05]  /*11040*/  @!P0 NANOSLEEP.SYNCS 0x989680 ;  /* 0x009896800000895d */ /* 0x002fea0003900000 */
[----:B------:R-:W1:Y:S02]  /*11050*/  @!P0 SYNCS.PHASECHK.TRANS64 P0, [R9+URZ], R4 ;  /* 0x00000004090085a7 */ /* 0x000e64000800007f */
[----:B-1----:R-:W-:Y:S05]  /*11060*/  @!P0 BRA `(.L_x_327) ;  /* 0xfffffffc00f08947 */ /* 0x002fea000383ffff */
[----:B------:R-:W-:Y:S05]  /*11070*/  BRA `(.L_x_352) ;  /* 0xfffffff400787947 */ /* 0x000fea000383ffff */
.L_x_328:
[----:B0-----:R0:W1:Y:S02]  /*11080*/  SYNCS.PHASECHK.TRANS64.TRYWAIT P0, [R6+URZ], R5 ;  /* 0x00000005060075a7 */ /* 0x001064000800017f */
[----:B-1----:R-:W-:Y:S05]  /*11090*/  @!P0 NANOSLEEP.SYNCS 0x989680 ;  /* 0x009896800000895d */ /* 0x002fea0003900000 */
[----:B------:R-:W1:Y:S02]  /*110a0*/  @!P0 SYNCS.PHASECHK.TRANS64 P0, [R6+URZ], R5 ;  /* 0x00000005060085a7 */ /* 0x000e64000800007f */
[----:B-1----:R-:W-:Y:S05]  /*110b0*/  @!P0 BRA `(.L_x_328) ;  /* 0xfffffffc00f08947 */ /* 0x002fea000383ffff */
[----:B------:R-:W-:Y:S05]  /*110c0*/  BRA `(.L_x_353) ;  /* 0xfffffff400887947 */ /* 0x000fea000383ffff */
.L_x_329:
[----:B0-----:R0:W1:Y:S02]  /*110d0*/  SYNCS.PHASECHK.TRANS64.TRYWAIT P0, [R9+URZ], R4 ;  /* 0x00000004090075a7 */ /* 0x001064000800017f */
[----:B-1----:R-:W-:Y:S05]  /*110e0*/  @!P0 NANOSLEEP.SYNCS 0x989680 ;  /* 0x009896800000895d */ /* 0x002fea0003900000 */
[----:B------:R-:W1:Y:S02]  /*110f0*/  @!P0 SYNCS.PHASECHK.TRANS64 P0, [R9+URZ], R4 ;  /* 0x00000004090085a7 */ /* 0x000e64000800007f */
[----:B-1----:R-:W-:Y:S05]  /*11100*/  @!P0 BRA `(.L_x_329) ;  /* 0xfffffffc00f08947 */ /* 0x002fea000383ffff */
[----:B------:R-:W-:Y:S05]  /*11110*/  BRA `(.L_x_354) ;  /* 0xfffffff400987947 */ /* 0x000fea000383ffff */
.L_x_330:
[----:B0-----:R0:W1:Y:S02]  /*11120*/  SYNCS.PHASECHK.TRANS64.TRYWAIT P0, [R6+URZ], R5 ;  /* 0x00000005060075a7 */ /* 0x001064000800017f */
[----:B-1----:R-:W-:Y:S05]  /*11130*/  @!P0 NANOSLEEP.SYNCS 0x989680 ;  /* 0x009896800000895d */ /* 0x002fea0003900000 */
[----:B------:R-:W1:Y:S02]  /*11140*/  @!P0 SYNCS.PHASECHK.TRANS64 P0, [R6+URZ], R5 ;  /* 0x00000005060085a7 */ /* 0x000e64000800007f */
[----:B-1----:R-:W-:Y:S05]  /*11150*/  @!P0 BRA `(.L_x_330) ;  /* 0xfffffffc00f08947 */ /* 0x002fea000383ffff */
[----:B------:R-:W-:Y:S05]  /*11160*/  BRA `(.L_x_355) ;  /* 0xfffffff400a87947 */ /* 0x000fea000383ffff */
.L_x_331:
[----:B0-----:R0:W1:Y:S02]  /*11170*/  SYNCS.PHASECHK.TRANS64.TRYWAIT P0, [R9+URZ], R4 ;  /* 0x00000004090075a7 */ /* 0x001064000800017f */
[----:B-1----:R-:W-:Y:S05]  /*11180*/  @!P0 NANOSLEEP.SYNCS 0x989680 ;  /* 0x009896800000895d */ /* 0x002fea0003900000 */
[----:B------:R-:W1:Y:S02]  /*11190*/  @!P0 SYNCS.PHASECHK.TRANS64 P0, [R9+URZ], R4 ;  /* 0x00000004090085a7 */ /* 0x000e64000800007f */
[----:B-1----:R-:W-:Y:S05]  /*111a0*/  @!P0 BRA `(.L_x_331) ;  /* 0xfffffffc00f08947 */ /* 0x002fea000383ffff */
[----:B------:R-:W-:Y:S05]  /*111b0*/  BRA `(.L_x_356) ;  /* 0xfffffff400b87947 */ /* 0x000fea000383ffff */
.L_x_332:
[----:B0-----:R0:W1:Y:S02]  /*111c0*/  SYNCS.PHASECHK.TRANS64.TRYWAIT P0, [R6+URZ], R5 ;  /* 0x00000005060075a7 */ /* 0x001064000800017f */
[----:B-1----:R-:W-:Y:S05]  /*111d0*/  @!P0 NANOSLEEP.SYNCS 0x989680 ;  /* 0x009896800000895d */ /* 0x002fea0003900000 */
[----:B------:R-:W1:Y:S02]  /*111e0*/  @!P0 SYNCS.PHASECHK.TRANS64 P0, [R6+URZ], R5 ;  /* 0x00000005060085a7 */ /* 0x000e64000800007f */
[----:B-1----:R-:W-:Y:S05]  /*111f0*/  @!P0 BRA `(.L_x_332) ;  /* 0xfffffffc00f08947 */ /* 0x002fea000383ffff */
[----:B------:R-:W-:Y:S05]  /*11200*/  BRA `(.L_x_357) ;  /* 0xfffffff400c87947 */ /* 0x000fea000383ffff */
.L_x_333:
[----:B0-----:R0:W1:Y:S02]  /*11210*/  SYNCS.PHASECHK.TRANS64.TRYWAIT P0, [R9+URZ], R4 ;  /* 0x00000004090075a7 */ /* 0x001064000800017f */
[----:B-1----:R-:W-:Y:S05]  /*11220*/  @!P0 NANOSLEEP.SYNCS 0x989680 ;  /* 0x009896800000895d */ /* 0x002fea0003900000 */
[----:B------:R-:W1:Y:S02]  /*11230*/  @!P0 SYNCS.PHASECHK.TRANS64 P0, [R9+URZ], R4 ;  /* 0x00000004090085a7 */ /* 0x000e64000800007f */
[----:B-1----:R-:W-:Y:S05]  /*11240*/  @!P0 BRA `(.L_x_333) ;  /* 0xfffffffc00f08947 */ /* 0x002fea000383ffff */
[----:B------:R-:W-:Y:S05]  /*11250*/  BRA `(.L_x_358) ;  /* 0xfffffff400d87947 */ /* 0x000fea000383ffff */
.L_x_334:
[----:B0-----:R0:W1:Y:S02]  /*11260*/  SYNCS.PHASECHK.TRANS64.TRYWAIT P0, [R6+URZ], R5 ;  /* 0x00000005060075a7 */ /* 0x001064000800017f */
[----:B-1----:R-:W-:Y:S05]  /*11270*/  @!P0 NANOSLEEP.SYNCS 0x989680 ;  /* 0x009896800000895d */ /* 0x002fea0003900000 */
[----:B------:R-:W1:Y:S02]  /*11280*/  @!P0 SYNCS.PHASECHK.TRANS64 P0, [R6+URZ], R5 ;  /* 0x00000005060085a7 */ /* 0x000e64000800007f */
[----:B-1----:R-:W-:Y:S05]  /*11290*/  @!P0 BRA `(.L_x_334) ;  /* 0xfffffffc00f08947 */ /* 0x002fea000383ffff */
[----:B------:R-:W-:Y:S05]  /*112a0*/  BRA `(.L_x_359) ;  /* 0xfffffff400e87947 */ /* 0x000fea000383ffff */
.L_x_335:
[----:B0-----:R0:W1:Y:S02]  /*112b0*/  SYNCS.PHASECHK.TRANS64.TRYWAIT P0, [R9+URZ], R4 ;  /* 0x00000004090075a7 */ /* 0x001064000800017f */
[----:B-1----:R-:W-:Y:S05]  /*112c0*/  @!P0 NANOSLEEP.SYNCS 0x989680 ;  /* 0x009896800000895d */ /* 0x002fea0003900000 */
[----:B------:R-:W1:Y:S02]  /*112d0*/  @!P0 SYNCS.PHASECHK.TRANS64 P0, [R9+URZ], R4 ;  /* 0x00000004090085a7 */ /* 0x000e64000800007f */
[----:B-1----:R-:W-:Y:S05]  /*112e0*/  @!P0 BRA `(.L_x_335) ;  /* 0xfffffffc00f08947 */ /* 0x002fea000383ffff */
[----:B------:R-:W-:Y:S05]  /*112f0*/  BRA `(.L_x_360) ;  /* 0xfffffff400f87947 */ /* 0x000fea000383ffff */
.L_x_336:
[----:B-1----:R1:W2:Y:S02]  /*11300*/  SYNCS.PHASECHK.TRANS64.TRYWAIT P0, [R6+URZ], R5 ;  /* 0x00000005060075a7 */ /* 0x0022a4000800017f */
[----:B--2---:R-:W-:Y:S05]  /*11310*/  @!P0 NANOSLEEP.SYNCS 0x989680 ;  /* 0x009896800000895d */ /* 0x004fea0003900000 */
[----:B------:R-:W2:Y:S02]  /*11320*/  @!P0 SYNCS.PHASECHK.TRANS64 P0, [R6+URZ], R5 ;  /* 0x00000005060085a7 */ /* 0x000ea4000800007f */
[----:B--2---:R-:W-:Y:S05]  /*11330*/  @!P0 BRA `(.L_x_336) ;  /* 0xfffffffc00f08947 */ /* 0x004fea000383ffff */
[----:B------:R-:W-:Y:S05]  /*11340*/  BRA `(.L_x_361) ;  /* 0xfffffff800007947 */ /* 0x000fea000383ffff */
.L_x_362:
[----:B------:R-:W-:-:S00]  /*11350*/  BRA `(.L_x_362) ;  /* 0xfffffffc00fc7947 */ /* 0x000fc0000383ffff */
[----:B------:R-:W-:-:S00]  /*11360*/  NOP ;  /* 0x0000000000007918 */ /* 0x000fc00000000000 */
        /* <DEDUP_REMOVED lines=9> */
.L_x_363:


//--------------------- .nv.shared._ZN7cutlass13device_kernelINS_4gemm6kernel13GemmUniversalIN4cute5tupleIJiiiiEEENS1_10collective13CollectiveMmaINS1_37MainloopSm90TmaGmmaWarpSpecializedFP8ILi18ENS5_IJNS4_1CILi2EEENSA_ILi1EEESC_EEENS1_35KernelTmaWarpSpecializedCooperativeEEENS5_IJNSA_ILi128EEENSA_ILi256EEENSA_ILi32EEEEEENS_12float_e5m2_tENS5_IJlSC_lEEESK_SL_NS4_8TiledMMAINS4_8MMA_AtomIJNS4_4SM904GMMA31MMA_64x256x32_F32E5M2E5M2_SS_TNILNSP_7ScaleInE1ELSR_1EEEEEENS4_6LayoutISD_NS5_IJSC_NSA_ILi0EEESV_EEEEENS5_IJNS4_10UnderscoreESY_SY_EEEEENS4_13SM90_TMA_LOADENS4_14ComposedLayoutINS4_7SwizzleILi1ELi4ELi3EEENS4_18smem_ptr_flag_bitsILi8EEENSU_INS5_IJNSA_ILi8EEESI_EEENS5_IJSI_SC_EEEEEEEvNS4_8identityENS4_23SM90_TMA_LOAD_MULTICASTES1B_vS1C_EENS_8epilogue10collective6detail29Sm90TmaWarpSpecializedAdapterINS1G_15DefaultEpilogueISK_SL_SL_NS1F_6thread17LinearCombinationISK_Li1EffLNS1K_9ScaleType4KindE0ELNS_15FloatRoundStyleE2ESK_EENS1_15EpilogueDefaultEEEEEvvEEEEvNT_6ParamsE --------------------------
	.section	.nv.shared._ZN7cutlass13device_kernelINS_4gemm6kernel13GemmUniversalIN4cute5tupleIJiiiiEEENS1_10collective13CollectiveMmaINS1_37MainloopSm90TmaGmmaWarpSpecializedFP8ILi18ENS5_IJNS4_1CILi2EEENSA_ILi1EEESC_EEENS1_35KernelTmaWarpSpecializedCooperativeEEENS5_IJNSA_ILi128EEENSA_ILi256EEENSA_ILi32EEEEEENS_12float_e5m2_tENS5_IJlSC_lEEESK_SL_NS4_8TiledMMAINS4_8MMA_AtomIJNS4_4SM904GMMA31MMA_64x256x32_F32E5M2E5M2_SS_TNILNSP_7ScaleInE1ELSR_1EEEEEENS4_6LayoutISD_NS5_IJSC_NSA_ILi0EEESV_EEEEENS5_IJNS4_10UnderscoreESY_SY_EEEEENS4_13SM90_TMA_LOADENS4_14ComposedLayoutINS4_7SwizzleILi1ELi4ELi3EEENS4_18smem_ptr_flag_bitsILi8EEENSU_INS5_IJNSA_ILi8EEESI_EEENS5_IJSI_SC_EEEEEEEvNS4_8identityENS4_23SM90_TMA_LOAD_MULTICASTES1B_vS1C_EENS_8epilogue10collective6detail29Sm90TmaWarpSpecializedAdapterINS1G_15DefaultEpilogueISK_SL_SL_NS1F_6thread17LinearCombinationISK_Li1EffLNS1K_9ScaleType4KindE0ELNS_15FloatRoundStyleE2ESK_EENS1_15EpilogueDefaultEEEEEvvEEEEvNT_6ParamsE,"aw",@nobits
	.sectionflags	@""
	.align	16
	.zero		1024


//--------------------- .nv.shared.reserved.0     --------------------------
	.section	.nv.shared.reserved.0,"aw",@nobits
	.weak		__nv_reservedSMEM_offset_0_alias
	.size		__nv_reservedSMEM_offset_0_alias, 0, 0
	.other		__nv_reservedSMEM_offset_0_alias,@"STO_CUDA_RESERVED_SHARED STV_DEFAULT"
__nv_reservedSMEM_offset_0_alias:
	.zero		0


//--------------------- .nv.global                --------------------------
	.section	.nv.global,"aw",@nobits
.nv.global:
	.type		_ZN39_INTERNAL_bf994069_4_k_cu_c5605867_50514cute1_E,@object
	.size		_ZN39_INTERNAL_bf994069_4_k_cu_c5605867_50514cute1_E,(_ZN39_INTERNAL_bf994069_4_k_cu_c5605867_50514cuda3std3__45__cpo6cbeginE - _ZN39_INTERNAL_bf994069_4_k_cu_c5605867_50514cute1_E)
_ZN39_INTERNAL_bf994069_4_k_cu_c5605867_50514cute1_E:
	.zero		1
	.type		_ZN39_INTERNAL_bf994069_4_k_cu_c5605867_50514cuda3std3__45__cpo6cbeginE,@object
	.size		_ZN39_INTERNAL_bf994069_4_k_cu_c5605867_50514cuda3std3__45__cpo6cbeginE,(_ZN39_INTERNAL_bf994069_4_k_cu_c5605867_50514cuda3std3__48in_placeE - _ZN39_INTERNAL_bf994069_4_k_cu_c5605867_50514cuda3std3__45__cpo6cbeginE)
_ZN39_INTERNAL_bf994069_4_k_cu_c5605867_50514cuda3std3__45__cpo6cbeginE:
	.zero		1
	.type		_ZN39_INTERNAL_bf994069_4_k_cu_c5605867_50514cuda3std3__48in_placeE,@object
	.size		_ZN39_INTERNAL_bf994069_4_k_cu_c5605867_50514cuda3std3__48in_placeE,(_ZN39_INTERNAL_bf994069_4_k_cu_c5605867_50514cuda3std6ranges3__45__cpo9iter_moveE - _ZN39_INTERNAL_bf994069_4_k_cu_c5605867_50514cuda3std3__48in_placeE)
_ZN39_INTERNAL_bf994069_4_k_cu_c5605867_50514cuda3std3__48in_placeE:
	.zero		1
	.type		_ZN39_INTERNAL_bf994069_4_k_cu_c5605867_50514cuda3std6ranges3__45__cpo9iter_moveE,@object
	.size		_ZN39_INTERNAL_bf994069_4_k_cu_c5605867_50514cuda3std6ranges3__45__cpo9iter_moveE,(_ZN39_INTERNAL_bf994069_4_k_cu_c5605867_50514cuda3std3__45__cpo5beginE - _ZN39_INTERNAL_bf994069_4_k_cu_c5605867_50514cuda3std6ranges3__45__cpo9iter_moveE)
_ZN39_INTERNAL_bf994069_4_k_cu_c5605867_50514cuda3std6ranges3__45__cpo9iter_moveE:
	.zero		1
	.type		_ZN39_INTERNAL_bf994069_4_k_cu_c5605867_50514cuda3std3__45__cpo5beginE,@object
	.size		_ZN39_INTERNAL_bf994069_4_k_cu_c5605867_50514cuda3std3__45__cpo5beginE,(_ZN39_INTERNAL_bf994069_4_k_cu_c5605867_50514cuda3std3__441_GLOBAL__N__bf994069_4_k_cu_c5605867_50516ignoreE - _ZN39_INTERNAL_bf994069_4_k_cu_c5605867_50514cuda3std3__45__cpo5beginE)
_ZN39_INTERNAL_bf994069_4_k_cu_c5605867_50514cuda3std3__45__cpo5beginE:
	.zero		1
	.type		_ZN39_INTERNAL_bf994069_4_k_cu_c5605867_50514cuda3std3__441_GLOBAL__N__bf994069_4_k_cu_c5605867_50516ignoreE,@object
	.size		_ZN39_INTERNAL_bf994069_4_k_cu_c5605867_50514cuda3std3__441_GLOBAL__N__bf994069_4_k_cu_c5605867_50516ignoreE,(_ZN39_INTERNAL_bf994069_4_k_cu_c5605867_50514cute7productE - _ZN39_INTERNAL_bf994069_4_k_cu_c5605867_50514cuda3std3__441_GLOBAL__N__bf994069_4_k_cu_c5605867_50516ignoreE)
_ZN39_INTERNAL_bf994069_4_k_cu_c5605867_50514cuda3std3__441_GLOBAL__N__bf994069_4_k_cu_c5605867_50516ignoreE:
	.zero		1
	.type		_ZN39_INTERNAL_bf994069_4_k_cu_c5605867_50514cute7productE,@object
	.size		_ZN39_INTERNAL_bf994069_4_k_cu_c5605867_50514cute7productE,(_ZN39_INTERNAL_bf994069_4_k_cu_c5605867_50514cuda3std3__45__cpo3endE - _ZN39_INTERNAL_bf994069_4_k_cu_c5605867_50514cute7productE)
_ZN39_INTERNAL_bf994069_4_k_cu_c5605867_50514cute7productE:
	.zero		1
	.type		_ZN39_INTERNAL_bf994069_4_k_cu_c5605867_50514cuda3std3__45__cpo3endE,@object
	.size		_ZN39_INTERNAL_bf994069_4_k_cu_c5605867_50514cuda3std3__45__cpo3endE,(_ZN39_INTERNAL_bf994069_4_k_cu_c5605867_50514cuda3std3__419piecewise_constructE - _ZN39_INTERNAL_bf994069_4_k_cu_c5605867_50514cuda3std3__45__cpo3endE)
_ZN39_INTERNAL_bf994069_4_k_cu_c5605867_50514cuda3std3__45__cpo3endE:
	.zero		1
	.type		_ZN39_INTERNAL_bf994069_4_k_cu_c5605867_50514cuda3std3__419piecewise_constructE,@object
	.size		_ZN39_INTERNAL_bf994069_4_k_cu_c5605867_50514cuda3std3__419piecewise_constructE,(_ZN39_INTERNAL_bf994069_4_k_cu_c5605867_50514cuda3std3__45__cpo4cendE - _ZN39_INTERNAL_bf994069_4_k_cu_c5605867_50514cuda3std3__419piecewise_constructE)
_ZN39_INTERNAL_bf994069_4_k_cu_c5605867_50514cuda3std3__419piecewise_constructE:
	.zero		1
	.type		_ZN39_INTERNAL_bf994069_4_k_cu_c5605867_50514cuda3std3__45__cpo4cendE,@object
	.size		_ZN39_INTERNAL_bf994069_4_k_cu_c5605867_50514cuda3std3__45__cpo4cendE,(_ZN39_INTERNAL_bf994069_4_k_cu_c5605867_50514cuda3std6ranges3__45__cpo4swapE - _ZN39_INTERNAL_bf994069_4_k_cu_c5605867_50514cuda3std3__45__cpo4cendE)
_ZN39_INTERNAL_bf994069_4_k_cu_c5605867_50514cuda3std3__45__cpo4cendE:
	.zero		1
	.type		_ZN39_INTERNAL_bf994069_4_k_cu_c5605867_50514cuda3std6ranges3__45__cpo4swapE,@object
	.size		_ZN39_INTERNAL_bf994069_4_k_cu_c5605867_50514cuda3std6ranges3__45__cpo4swapE,(.L_7 - _ZN39_INTERNAL_bf994069_4_k_cu_c5605867_50514cuda3std6ranges3__45__cpo4swapE)
_ZN39_INTERNAL_bf994069_4_k_cu_c5605867_50514cuda3std6ranges3__45__cpo4swapE:
	.zero		1
.L_7:


//--------------------- .nv.constant0._ZN7cutlass13device_kernelINS_4gemm6kernel13GemmUniversalIN4cute5tupleIJiiiiEEENS1_10collective13CollectiveMmaINS1_37MainloopSm90TmaGmmaWarpSpecializedFP8ILi18ENS5_IJNS4_1CILi2EEENSA_ILi1EEESC_EEENS1_35KernelTmaWarpSpecializedCooperativeEEENS5_IJNSA_ILi128EEENSA_ILi256EEENSA_ILi32EEEEEENS_12float_e5m2_tENS5_IJlSC_lEEESK_SL_NS4_8TiledMMAINS4_8MMA_AtomIJNS4_4SM904GMMA31MMA_64x256x32_F32E5M2E5M2_SS_TNILNSP_7ScaleInE1ELSR_1EEEEEENS4_6LayoutISD_NS5_IJSC_NSA_ILi0EEESV_EEEEENS5_IJNS4_10UnderscoreESY_SY_EEEEENS4_13SM90_TMA_LOADENS4_14ComposedLayoutINS4_7SwizzleILi1ELi4ELi3EEENS4_18smem_ptr_flag_bitsILi8EEENSU_INS5_IJNSA_ILi8EEESI_EEENS5_IJSI_SC_EEEEEEEvNS4_8identityENS4_23SM90_TMA_LOAD_MULTICASTES1B_vS1C_EENS_8epilogue10collective6detail29Sm90TmaWarpSpecializedAdapterINS1G_15DefaultEpilogueISK_SL_SL_NS1F_6thread17LinearCombinationISK_Li1EffLNS1K_9ScaleType4KindE0ELNS_15FloatRoundStyleE2ESK_EENS1_15EpilogueDefaultEEEEEvvEEEEvNT_6ParamsE --------------------------
	.section	.nv.constant0._ZN7cutlass13device_kernelINS_4gemm6kernel13GemmUniversalIN4cute5tupleIJiiiiEEENS1_10collective13CollectiveMmaINS1_37MainloopSm90TmaGmmaWarpSpecializedFP8ILi18ENS5_IJNS4_1CILi2EEENSA_ILi1EEESC_EEENS1_35KernelTmaWarpSpecializedCooperativeEEENS5_IJNSA_ILi128EEENSA_ILi256EEENSA_ILi32EEEEEENS_12float_e5m2_tENS5_IJlSC_lEEESK_SL_NS4_8TiledMMAINS4_8MMA_AtomIJNS4_4SM904GMMA31MMA_64x256x32_F32E5M2E5M2_SS_TNILNSP_7ScaleInE1ELSR_1EEEEEENS4_6LayoutISD_NS5_IJSC_NSA_ILi0EEESV_EEEEENS5_IJNS4_10UnderscoreESY_SY_EEEEENS4_13SM90_TMA_LOADENS4_14ComposedLayoutINS4_7SwizzleILi1ELi4ELi3EEENS4_18smem_ptr_flag_bitsILi8EEENSU_INS5_IJNSA_ILi8EEESI_EEENS5_IJSI_SC_EEEEEEEvNS4_8identityENS4_23SM90_TMA_LOAD_MULTICASTES1B_vS1C_EENS_8epilogue10collective6detail29Sm90TmaWarpSpecializedAdapterINS1G_15DefaultEpilogueISK_SL_SL_NS1F_6thread17LinearCombinationISK_Li1EffLNS1K_9ScaleType4KindE0ELNS_15FloatRoundStyleE2ESK_EENS1_15EpilogueDefaultEEEEEvvEEEEvNT_6ParamsE,"a",@progbits
	.sectionflags	@""
	.align	4
.nv.constant0._ZN7cutlass13device_kernelINS_4gemm6kernel13GemmUniversalIN4cute5tupleIJiiiiEEENS1_10collective13CollectiveMmaINS1_37MainloopSm90TmaGmmaWarpSpecializedFP8ILi18ENS5_IJNS4_1CILi2EEENSA_ILi1EEESC_EEENS1_35KernelTmaWarpSpecializedCooperativeEEENS5_IJNSA_ILi128EEENSA_ILi256EEENSA_ILi32EEEEEENS_12float_e5m2_tENS5_IJlSC_lEEESK_SL_NS4_8TiledMMAINS4_8MMA_AtomIJNS4_4SM904GMMA31MMA_64x256x32_F32E5M2E5M2_SS_TNILNSP_7ScaleInE1ELSR_1EEEEEENS4_6LayoutISD_NS5_IJSC_NSA_ILi0EEESV_EEEEENS5_IJNS4_10UnderscoreESY_SY_EEEEENS4_13SM90_TMA_LOADENS4_14ComposedLayoutINS4_7SwizzleILi1ELi4ELi3EEENS4_18smem_ptr_flag_bitsILi8EEENSU_INS5_IJNSA_ILi8EEESI_EEENS5_IJSI_SC_EEEEEEEvNS4_8identityENS4_23SM90_TMA_LOAD_MULTICASTES1B_vS1C_EENS_8epilogue10collective6detail29Sm90TmaWarpSpecializedAdapterINS1G_15DefaultEpilogueISK_SL_SL_NS1F_6thread17LinearCombinationISK_Li1EffLNS1K_9ScaleType4KindE0ELNS_15FloatRoundStyleE2ESK_EENS1_15EpilogueDefaultEEEEEvvEEEEvNT_6ParamsE:
	.zero		1664


//--------------------- SYMBOLS --------------------------

	.type		.nv.reservedSmem.offset0,@object
	.size		.nv.reservedSmem.offset0,0x4
